//
// Generated by NVIDIA NVVM Compiler
//
// Compiler Build ID: CL-36424714
// Cuda compilation tools, release 13.0, V13.0.88
// Based on NVVM 20.0.0
//

.version 9.0
.target sm_100
.address_size 64

	// .globl	_Z9gaussPar1PPdiS_S_i

.visible .entry _Z9gaussPar1PPdiS_S_i(
	.param .u64 .ptr .align 1 _Z9gaussPar1PPdiS_S_i_param_0,
	.param .u32 _Z9gaussPar1PPdiS_S_i_param_1,
	.param .u64 .ptr .align 1 _Z9gaussPar1PPdiS_S_i_param_2,
	.param .u64 .ptr .align 1 _Z9gaussPar1PPdiS_S_i_param_3,
	.param .u32 _Z9gaussPar1PPdiS_S_i_param_4
)
{
	.reg .pred 	%p<16>;
	.reg .b32 	%r<75>;
	.reg .b64 	%rd<159>;
	.reg .b64 	%fd<94>;

	ld.param.u64 	%rd3, [_Z9gaussPar1PPdiS_S_i_param_0];
	ld.param.u32 	%r33, [_Z9gaussPar1PPdiS_S_i_param_1];
	ld.param.u32 	%r34, [_Z9gaussPar1PPdiS_S_i_param_4];
	cvta.to.global.u64 	%rd1, %rd3;
	mov.u32 	%r1, %tid.x;
	mov.u32 	%r35, %ctaid.x;
	mov.u32 	%r36, %ntid.x;
	mov.u32 	%r37, %nctaid.x;
	mul.lo.s32 	%r2, %r37, %r36;
	mul.lo.s32 	%r3, %r35, %r36;
	add.s32 	%r38, %r1, %r3;
	add.s32 	%r39, %r38, %r34;
	add.s32 	%r73, %r39, 1;
	setp.ge.s32 	%p1, %r73, %r33;
	@%p1 bra 	$L__BB0_21;
	mul.wide.s32 	%rd4, %r34, 8;
	add.s64 	%rd2, %rd1, %rd4;
	add.s32 	%r5, %r34, 1;
	setp.ge.s32 	%p2, %r5, %r33;
	@%p2 bra 	$L__BB0_16;
	not.b32 	%r58, %r34;
	add.s32 	%r59, %r33, %r58;
	and.b32  	%r6, %r59, 7;
	and.b32  	%r7, %r59, 3;
	and.b32  	%r8, %r59, 1;
	and.b32  	%r60, %r59, -8;
	neg.s32 	%r9, %r60;
$L__BB0_3:
	sub.s32 	%r61, %r33, %r34;
	add.s32 	%r62, %r61, -2;
	setp.lt.u32 	%p8, %r62, 7;
	ld.global.u64 	%rd32, [%rd2];
	cvta.to.global.u64 	%rd33, %rd32;
	mul.wide.s32 	%rd34, %r73, 8;
	add.s64 	%rd35, %rd33, %rd34;
	ld.global.f64 	%fd16, [%rd35];
	add.s64 	%rd37, %rd33, %rd4;
	ld.global.f64 	%fd17, [%rd37];
	div.rn.f64 	%fd18, %fd16, %fd17;
	st.global.f64 	[%rd35], %fd18;
	mov.u32 	%r69, %r5;
	@%p8 bra 	$L__BB0_7;
	mov.u32 	%r65, %r9;
	mov.u32 	%r66, %r34;
	mov.u32 	%r67, %r5;
$L__BB0_5:
	.pragma "nounroll";
	mul.wide.s32 	%rd38, %r67, 8;
	add.s64 	%rd39, %rd1, %rd38;
	ld.global.u64 	%rd40, [%rd39];
	cvta.to.global.u64 	%rd41, %rd40;
	mul.wide.s32 	%rd42, %r73, 8;
	add.s64 	%rd43, %rd41, %rd42;
	ld.global.f64 	%fd19, [%rd43];
	mul.wide.s32 	%rd44, %r34, 8;
	add.s64 	%rd45, %rd41, %rd44;
	ld.global.f64 	%fd20, [%rd45];
	ld.global.u64 	%rd46, [%rd2];
	cvta.to.global.u64 	%rd47, %rd46;
	add.s64 	%rd48, %rd47, %rd42;
	ld.global.f64 	%fd21, [%rd48];
	mul.f64 	%fd22, %fd20, %fd21;
	sub.f64 	%fd23, %fd19, %fd22;
	st.global.f64 	[%rd43], %fd23;
	ld.global.u64 	%rd49, [%rd39+8];
	cvta.to.global.u64 	%rd50, %rd49;
	add.s64 	%rd51, %rd50, %rd42;
	ld.global.f64 	%fd24, [%rd51];
	add.s64 	%rd52, %rd50, %rd44;
	ld.global.f64 	%fd25, [%rd52];
	ld.global.u64 	%rd53, [%rd2];
	cvta.to.global.u64 	%rd54, %rd53;
	add.s64 	%rd55, %rd54, %rd42;
	ld.global.f64 	%fd26, [%rd55];
	mul.f64 	%fd27, %fd25, %fd26;
	sub.f64 	%fd28, %fd24, %fd27;
	st.global.f64 	[%rd51], %fd28;
	ld.global.u64 	%rd56, [%rd39+16];
	cvta.to.global.u64 	%rd57, %rd56;
	add.s64 	%rd58, %rd57, %rd42;
	ld.global.f64 	%fd29, [%rd58];
	add.s64 	%rd59, %rd57, %rd44;
	ld.global.f64 	%fd30, [%rd59];
	ld.global.u64 	%rd60, [%rd2];
	cvta.to.global.u64 	%rd61, %rd60;
	add.s64 	%rd62, %rd61, %rd42;
	ld.global.f64 	%fd31, [%rd62];
	mul.f64 	%fd32, %fd30, %fd31;
	sub.f64 	%fd33, %fd29, %fd32;
	st.global.f64 	[%rd58], %fd33;
	ld.global.u64 	%rd63, [%rd39+24];
	cvta.to.global.u64 	%rd64, %rd63;
	add.s64 	%rd65, %rd64, %rd42;
	ld.global.f64 	%fd34, [%rd65];
	add.s64 	%rd66, %rd64, %rd44;
	ld.global.f64 	%fd35, [%rd66];
	ld.global.u64 	%rd67, [%rd2];
	cvta.to.global.u64 	%rd68, %rd67;
	add.s64 	%rd69, %rd68, %rd42;
	ld.global.f64 	%fd36, [%rd69];
	mul.f64 	%fd37, %fd35, %fd36;
	sub.f64 	%fd38, %fd34, %fd37;
	st.global.f64 	[%rd65], %fd38;
	ld.global.u64 	%rd70, [%rd39+32];
	cvta.to.global.u64 	%rd71, %rd70;
	add.s64 	%rd72, %rd71, %rd42;
	ld.global.f64 	%fd39, [%rd72];
	add.s64 	%rd73, %rd71, %rd44;
	ld.global.f64 	%fd40, [%rd73];
	ld.global.u64 	%rd74, [%rd2];
	cvta.to.global.u64 	%rd75, %rd74;
	add.s64 	%rd76, %rd75, %rd42;
	ld.global.f64 	%fd41, [%rd76];
	mul.f64 	%fd42, %fd40, %fd41;
	sub.f64 	%fd43, %fd39, %fd42;
	st.global.f64 	[%rd72], %fd43;
	ld.global.u64 	%rd77, [%rd39+40];
	cvta.to.global.u64 	%rd78, %rd77;
	add.s64 	%rd79, %rd78, %rd42;
	ld.global.f64 	%fd44, [%rd79];
	add.s64 	%rd80, %rd78, %rd44;
	ld.global.f64 	%fd45, [%rd80];
	ld.global.u64 	%rd81, [%rd2];
	cvta.to.global.u64 	%rd82, %rd81;
	add.s64 	%rd83, %rd82, %rd42;
	ld.global.f64 	%fd46, [%rd83];
	mul.f64 	%fd47, %fd45, %fd46;
	sub.f64 	%fd48, %fd44, %fd47;
	st.global.f64 	[%rd79], %fd48;
	ld.global.u64 	%rd84, [%rd39+48];
	cvta.to.global.u64 	%rd85, %rd84;
	add.s64 	%rd86, %rd85, %rd42;
	ld.global.f64 	%fd49, [%rd86];
	add.s64 	%rd87, %rd85, %rd44;
	ld.global.f64 	%fd50, [%rd87];
	ld.global.u64 	%rd88, [%rd2];
	cvta.to.global.u64 	%rd89, %rd88;
	add.s64 	%rd90, %rd89, %rd42;
	ld.global.f64 	%fd51, [%rd90];
	mul.f64 	%fd52, %fd50, %fd51;
	sub.f64 	%fd53, %fd49, %fd52;
	st.global.f64 	[%rd86], %fd53;
	ld.global.u64 	%rd91, [%rd39+56];
	cvta.to.global.u64 	%rd92, %rd91;
	add.s64 	%rd93, %rd92, %rd42;
	ld.global.f64 	%fd54, [%rd93];
	add.s64 	%rd94, %rd92, %rd44;
	ld.global.f64 	%fd55, [%rd94];
	ld.global.u64 	%rd95, [%rd2];
	cvta.to.global.u64 	%rd96, %rd95;
	add.s64 	%rd97, %rd96, %rd42;
	ld.global.f64 	%fd56, [%rd97];
	mul.f64 	%fd57, %fd55, %fd56;
	sub.f64 	%fd58, %fd54, %fd57;
	st.global.f64 	[%rd93], %fd58;
	add.s32 	%r67, %r67, 8;
	add.s32 	%r66, %r66, 8;
	add.s32 	%r65, %r65, 8;
	setp.ne.s32 	%p9, %r65, 0;
	@%p9 bra 	$L__BB0_5;
	add.s32 	%r69, %r66, 1;
$L__BB0_7:
	setp.eq.s32 	%p10, %r6, 0;
	@%p10 bra 	$L__BB0_15;
	add.s32 	%r63, %r6, -1;
	setp.lt.u32 	%p11, %r63, 3;
	@%p11 bra 	$L__BB0_10;
	mul.wide.s32 	%rd98, %r69, 8;
	add.s64 	%rd99, %rd1, %rd98;
	ld.global.u64 	%rd100, [%rd99];
	cvta.to.global.u64 	%rd101, %rd100;
	mul.wide.s32 	%rd102, %r73, 8;
	add.s64 	%rd103, %rd101, %rd102;
	ld.global.f64 	%fd59, [%rd103];
	mul.wide.s32 	%rd104, %r34, 8;
	add.s64 	%rd105, %rd101, %rd104;
	ld.global.f64 	%fd60, [%rd105];
	ld.global.u64 	%rd106, [%rd2];
	cvta.to.global.u64 	%rd107, %rd106;
	add.s64 	%rd108, %rd107, %rd102;
	ld.global.f64 	%fd61, [%rd108];
	mul.f64 	%fd62, %fd60, %fd61;
	sub.f64 	%fd63, %fd59, %fd62;
	st.global.f64 	[%rd103], %fd63;
	ld.global.u64 	%rd109, [%rd99+8];
	cvta.to.global.u64 	%rd110, %rd109;
	add.s64 	%rd111, %rd110, %rd102;
	ld.global.f64 	%fd64, [%rd111];
	add.s64 	%rd112, %rd110, %rd104;
	ld.global.f64 	%fd65, [%rd112];
	ld.global.u64 	%rd113, [%rd2];
	cvta.to.global.u64 	%rd114, %rd113;
	add.s64 	%rd115, %rd114, %rd102;
	ld.global.f64 	%fd66, [%rd115];
	mul.f64 	%fd67, %fd65, %fd66;
	sub.f64 	%fd68, %fd64, %fd67;
	st.global.f64 	[%rd111], %fd68;
	ld.global.u64 	%rd116, [%rd99+16];
	cvta.to.global.u64 	%rd117, %rd116;
	add.s64 	%rd118, %rd117, %rd102;
	ld.global.f64 	%fd69, [%rd118];
	add.s64 	%rd119, %rd117, %rd104;
	ld.global.f64 	%fd70, [%rd119];
	ld.global.u64 	%rd120, [%rd2];
	cvta.to.global.u64 	%rd121, %rd120;
	add.s64 	%rd122, %rd121, %rd102;
	ld.global.f64 	%fd71, [%rd122];
	mul.f64 	%fd72, %fd70, %fd71;
	sub.f64 	%fd73, %fd69, %fd72;
	st.global.f64 	[%rd118], %fd73;
	ld.global.u64 	%rd123, [%rd99+24];
	cvta.to.global.u64 	%rd124, %rd123;
	add.s64 	%rd125, %rd124, %rd102;
	ld.global.f64 	%fd74, [%rd125];
	add.s64 	%rd126, %rd124, %rd104;
	ld.global.f64 	%fd75, [%rd126];
	ld.global.u64 	%rd127, [%rd2];
	cvta.to.global.u64 	%rd128, %rd127;
	add.s64 	%rd129, %rd128, %rd102;
	ld.global.f64 	%fd76, [%rd129];
	mul.f64 	%fd77, %fd75, %fd76;
	sub.f64 	%fd78, %fd74, %fd77;
	st.global.f64 	[%rd125], %fd78;
	add.s32 	%r69, %r69, 4;
$L__BB0_10:
	setp.eq.s32 	%p12, %r7, 0;
	@%p12 bra 	$L__BB0_15;
	setp.eq.s32 	%p13, %r7, 1;
	@%p13 bra 	$L__BB0_13;
	mul.wide.s32 	%rd130, %r69, 8;
	add.s64 	%rd131, %rd1, %rd130;
	ld.global.u64 	%rd132, [%rd131];
	cvta.to.global.u64 	%rd133, %rd132;
	mul.wide.s32 	%rd134, %r73, 8;
	add.s64 	%rd135, %rd133, %rd134;
	ld.global.f64 	%fd79, [%rd135];
	mul.wide.s32 	%rd136, %r34, 8;
	add.s64 	%rd137, %rd133, %rd136;
	ld.global.f64 	%fd80, [%rd137];
	ld.global.u64 	%rd138, [%rd2];
	cvta.to.global.u64 	%rd139, %rd138;
	add.s64 	%rd140, %rd139, %rd134;
	ld.global.f64 	%fd81, [%rd140];
	mul.f64 	%fd82, %fd80, %fd81;
	sub.f64 	%fd83, %fd79, %fd82;
	st.global.f64 	[%rd135], %fd83;
	ld.global.u64 	%rd141, [%rd131+8];
	cvta.to.global.u64 	%rd142, %rd141;
	add.s64 	%rd143, %rd142, %rd134;
	ld.global.f64 	%fd84, [%rd143];
	add.s64 	%rd144, %rd142, %rd136;
	ld.global.f64 	%fd85, [%rd144];
	ld.global.u64 	%rd145, [%rd2];
	cvta.to.global.u64 	%rd146, %rd145;
	add.s64 	%rd147, %rd146, %rd134;
	ld.global.f64 	%fd86, [%rd147];
	mul.f64 	%fd87, %fd85, %fd86;
	sub.f64 	%fd88, %fd84, %fd87;
	st.global.f64 	[%rd143], %fd88;
	add.s32 	%r69, %r69, 2;
$L__BB0_13:
	setp.eq.s32 	%p14, %r8, 0;
	@%p14 bra 	$L__BB0_15;
	mul.wide.s32 	%rd148, %r69, 8;
	add.s64 	%rd149, %rd1, %rd148;
	ld.global.u64 	%rd150, [%rd149];
	cvta.to.global.u64 	%rd151, %rd150;
	mul.wide.s32 	%rd152, %r73, 8;
	add.s64 	%rd153, %rd151, %rd152;
	ld.global.f64 	%fd89, [%rd153];
	add.s64 	%rd155, %rd151, %rd4;
	ld.global.f64 	%fd90, [%rd155];
	ld.global.u64 	%rd156, [%rd2];
	cvta.to.global.u64 	%rd157, %rd156;
	add.s64 	%rd158, %rd157, %rd152;
	ld.global.f64 	%fd91, [%rd158];
	mul.f64 	%fd92, %fd90, %fd91;
	sub.f64 	%fd93, %fd89, %fd92;
	st.global.f64 	[%rd153], %fd93;
$L__BB0_15:
	add.s32 	%r73, %r73, %r2;
	setp.lt.s32 	%p15, %r73, %r33;
	@%p15 bra 	$L__BB0_3;
	bra.uni 	$L__BB0_21;
$L__BB0_16:
	add.s32 	%r40, %r1, %r34;
	add.s32 	%r41, %r2, %r3;
	add.s32 	%r42, %r40, %r41;
	add.s32 	%r43, %r42, 1;
	max.s32 	%r44, %r33, %r43;
	not.b32 	%r45, %r41;
	add.s32 	%r46, %r44, %r45;
	sub.s32 	%r47, %r46, %r40;
	setp.ne.s32 	%p3, %r47, 0;
	selp.u32 	%r48, 1, 0, %p3;
	selp.s32 	%r49, -1, 0, %p3;
	add.s32 	%r50, %r47, %r49;
	div.u32 	%r51, %r50, %r2;
	add.s32 	%r24, %r51, %r48;
	and.b32  	%r52, %r24, 3;
	setp.eq.s32 	%p4, %r52, 3;
	@%p4 bra 	$L__BB0_19;
	add.s32 	%r54, %r24, 1;
	and.b32  	%r25, %r54, 3;
	mov.b32 	%r72, 0;
$L__BB0_18:
	.pragma "nounroll";
	ld.global.u64 	%rd5, [%rd2];
	cvta.to.global.u64 	%rd6, %rd5;
	mul.wide.s32 	%rd7, %r73, 8;
	add.s64 	%rd8, %rd6, %rd7;
	ld.global.f64 	%fd1, [%rd8];
	add.s64 	%rd10, %rd6, %rd4;
	ld.global.f64 	%fd2, [%rd10];
	div.rn.f64 	%fd3, %fd1, %fd2;
	st.global.f64 	[%rd8], %fd3;
	add.s32 	%r73, %r73, %r2;
	add.s32 	%r72, %r72, 1;
	setp.ne.s32 	%p5, %r72, %r25;
	@%p5 bra 	$L__BB0_18;
$L__BB0_19:
	setp.lt.u32 	%p6, %r24, 3;
	@%p6 bra 	$L__BB0_21;
$L__BB0_20:
	ld.global.u64 	%rd11, [%rd2];
	cvta.to.global.u64 	%rd12, %rd11;
	mul.wide.s32 	%rd13, %r73, 8;
	add.s64 	%rd14, %rd12, %rd13;
	ld.global.f64 	%fd4, [%rd14];
	add.s64 	%rd16, %rd12, %rd4;
	ld.global.f64 	%fd5, [%rd16];
	div.rn.f64 	%fd6, %fd4, %fd5;
	st.global.f64 	[%rd14], %fd6;
	add.s32 	%r55, %r73, %r2;
	ld.global.u64 	%rd17, [%rd2];
	cvta.to.global.u64 	%rd18, %rd17;
	mul.wide.s32 	%rd19, %r55, 8;
	add.s64 	%rd20, %rd18, %rd19;
	ld.global.f64 	%fd7, [%rd20];
	add.s64 	%rd21, %rd18, %rd4;
	ld.global.f64 	%fd8, [%rd21];
	div.rn.f64 	%fd9, %fd7, %fd8;
	st.global.f64 	[%rd20], %fd9;
	add.s32 	%r56, %r55, %r2;
	ld.global.u64 	%rd22, [%rd2];
	cvta.to.global.u64 	%rd23, %rd22;
	mul.wide.s32 	%rd24, %r56, 8;
	add.s64 	%rd25, %rd23, %rd24;
	ld.global.f64 	%fd10, [%rd25];
	add.s64 	%rd26, %rd23, %rd4;
	ld.global.f64 	%fd11, [%rd26];
	div.rn.f64 	%fd12, %fd10, %fd11;
	st.global.f64 	[%rd25], %fd12;
	add.s32 	%r57, %r56, %r2;
	ld.global.u64 	%rd27, [%rd2];
	cvta.to.global.u64 	%rd28, %rd27;
	mul.wide.s32 	%rd29, %r57, 8;
	add.s64 	%rd30, %rd28, %rd29;
	ld.global.f64 	%fd13, [%rd30];
	add.s64 	%rd31, %rd28, %rd4;
	ld.global.f64 	%fd14, [%rd31];
	div.rn.f64 	%fd15, %fd13, %fd14;
	st.global.f64 	[%rd30], %fd15;
	add.s32 	%r73, %r57, %r2;
	setp.lt.s32 	%p7, %r73, %r33;
	@%p7 bra 	$L__BB0_20;
$L__BB0_21:
	ret;

}


// ===== COMPILED SASS (sm_100) =====

	.target	sm_100

	.elftype	@"ET_EXEC"


//--------------------- .note.nv.tkinfo           --------------------------
	.section	.note.nv.tkinfo,"",@"SHT_NOTE"
	.sectionflags	@"SHF_NOTE_NV_TKINFO"
	.tkinfo
        /*0018*/ 	.word	0x00000002
        /*0030*/ 	.string	""
        /*0030*/ 	.string	"ptxas"
        /*0030*/ 	.string	"Cuda compilation tools, release 13.0, V13.0.88"
        /*0030*/ 	.string	"Build cuda_13.0.r13.0/compiler.36424714_0"
        /*0030*/ 	.string	"-arch sm_100 -m 64 "



//--------------------- .note.nv.cuinfo           --------------------------
	.section	.note.nv.cuinfo,"",@"SHT_NOTE"
	.sectionflags	@"SHF_NOTE_NV_CUINFO"
        /*0018*/ 	.short	0x0002
        /*001a*/ 	.short	0x0064
        /*001c*/ 	.short	0x0082
	.zero		2


//--------------------- .nv.info                  --------------------------
	.section	.nv.info,"",@"SHT_CUDA_INFO"
	.align	4


	//----- nvinfo : EIATTR_REGCOUNT
	.align		4
        /*0000*/ 	.byte	0x04, 0x2f
        /*0002*/ 	.short	(.L_1 - .L_0)
	.align		4
.L_0:
        /*0004*/ 	.word	index@(_Z9gaussPar1PPdiS_S_i)
        /*0008*/ 	.word	0x00000022


	//----- nvinfo : EIATTR_FRAME_SIZE
	.align		4
.L_1:
        /*000c*/ 	.byte	0x04, 0x11
        /*000e*/ 	.short	(.L_3 - .L_2)
	.align		4
.L_2:
        /*0010*/ 	.word	index@($__internal_0_$__cuda_sm20_div_rn_f64_full)
        /*0014*/ 	.word	0x00000000


	//----- nvinfo : EIATTR_FRAME_SIZE
	.align		4
.L_3:
        /*0018*/ 	.byte	0x04, 0x11
        /*001a*/ 	.short	(.L_5 - .L_4)
	.align		4
.L_4:
        /*001c*/ 	.word	index@(_Z9gaussPar1PPdiS_S_i)
        /*0020*/ 	.word	0x00000000


	//----- nvinfo : EIATTR_MIN_STACK_SIZE
	.align		4
.L_5:
        /*0024*/ 	.byte	0x04, 0x12
        /*0026*/ 	.short	(.L_7 - .L_6)
	.align		4
.L_6:
        /*0028*/ 	.word	index@(_Z9gaussPar1PPdiS_S_i)
        /*002c*/ 	.word	0x00000000
.L_7:


//--------------------- .nv.compat                --------------------------
	.section	.nv.compat,"",@"SHT_CUDA_COMPAT_INFO"
	.align	4
        /*0000*/ 	.byte	0x02, 0x09, 0x00, 0x00, 0x02, 0x02, 0x01, 0x00, 0x02, 0x05, 0x05, 0x00, 0x03, 0x07, 0x01, 0x01
        /*0010*/ 	.byte	0x02, 0x03, 0x00, 0x00, 0x02, 0x06, 0x01, 0x00, 0x04, 0x0b, 0x08, 0x00, 0x01, 0x00, 0x00, 0x00
        /*0020*/ 	.byte	0x00, 0x00, 0x00, 0x00


//--------------------- .nv.info._Z9gaussPar1PPdiS_S_i --------------------------
	.section	.nv.info._Z9gaussPar1PPdiS_S_i,"",@"SHT_CUDA_INFO"
	.sectionflags	@""
	.align	4


	//----- nvinfo : EIATTR_CUDA_API_VERSION
	.align		4
        /*0000*/ 	.byte	0x04, 0x37
        /*0002*/ 	.short	(.L_9 - .L_8)
.L_8:
        /*0004*/ 	.word	0x00000082


	//----- nvinfo : EIATTR_KPARAM_INFO
	.align		4
.L_9:
        /*0008*/ 	.byte	0x04, 0x17
        /*000a*/ 	.short	(.L_11 - .L_10)
.L_10:
        /*000c*/ 	.word	0x00000000
        /*0010*/ 	.short	0x0004
        /*0012*/ 	.short	0x0020
        /*0014*/ 	.byte	0x00, 0xf0, 0x11, 0x00


	//----- nvinfo : EIATTR_KPARAM_INFO
	.align		4
.L_11:
        /*0018*/ 	.byte	0x04, 0x17
        /*001a*/ 	.short	(.L_13 - .L_12)
.L_12:
        /*001c*/ 	.word	0x00000000
        /*0020*/ 	.short	0x0003
        /*0022*/ 	.short	0x0018
        /*0024*/ 	.byte	0x00, 0xf5, 0x21, 0x00


	//----- nvinfo : EIATTR_KPARAM_INFO
	.align		4
.L_13:
        /*0028*/ 	.byte	0x04, 0x17
        /*002a*/ 	.short	(.L_15 - .L_14)
.L_14:
        /*002c*/ 	.word	0x00000000
        /*0030*/ 	.short	0x0002
        /*0032*/ 	.short	0x0010
        /*0034*/ 	.byte	0x00, 0xf5, 0x21, 0x00


	//----- nvinfo : EIATTR_KPARAM_INFO
	.align		4
.L_15:
        /*0038*/ 	.byte	0x04, 0x17
        /*003a*/ 	.short	(.L_17 - .L_16)
.L_16:
        /*003c*/ 	.word	0x00000000
        /*0040*/ 	.short	0x0001
        /*0042*/ 	.short	0x0008
        /*0044*/ 	.byte	0x00, 0xf0, 0x11, 0x00


	//----- nvinfo : EIATTR_KPARAM_INFO
	.align		4
.L_17:
        /*0048*/ 	.byte	0x04, 0x17
        /*004a*/ 	.short	(.L_19 - .L_18)
.L_18:
        /*004c*/ 	.word	0x00000000
        /*0050*/ 	.short	0x0000
        /*0052*/ 	.short	0x0000
        /*0054*/ 	.byte	0x00, 0xf5, 0x21, 0x00


	//----- nvinfo : EIATTR_SPARSE_MMA_MASK
	.align		4
.L_19:
        /*0058*/ 	.byte	0x03, 0x50
        /*005a*/ 	.short	0x0000


	//----- nvinfo : EIATTR_MAXREG_COUNT
	.align		4
        /*005c*/ 	.byte	0x03, 0x1b
        /*005e*/ 	.short	0x00ff


	//----- nvinfo : EIATTR_MERCURY_ISA_VERSION
	.align		4
        /*0060*/ 	.byte	0x03, 0x5f
        /*0062*/ 	.short	0x0101


	//----- nvinfo : EIATTR_VRC_CTA_INIT_COUNT
	.align		4
        /*0064*/ 	.byte	0x02, 0x4a
	.zero		1
	.zero		1


	//----- nvinfo : EIATTR_EXIT_INSTR_OFFSETS
	.align		4
        /*0068*/ 	.byte	0x04, 0x1c
        /*006a*/ 	.short	(.L_21 - .L_20)


	//   ....[0]....
.L_20:
        /*006c*/ 	.word	0x000000a0


	//   ....[1]....
        /*0070*/ 	.word	0x00000f60


	//   ....[2]....
        /*0074*/ 	.word	0x00001410


	//   ....[3]....
        /*0078*/ 	.word	0x00001b80


	//----- nvinfo : EIATTR_CRS_STACK_SIZE
	.align		4
.L_21:
        /*007c*/ 	.byte	0x04, 0x1e
        /*007e*/ 	.short	(.L_23 - .L_22)
.L_22:
        /*0080*/ 	.word	0x00000000


	//----- nvinfo : EIATTR_CBANK_PARAM_SIZE
	.align		4
.L_23:
        /*0084*/ 	.byte	0x03, 0x19
        /*0086*/ 	.short	0x0024


	//----- nvinfo : EIATTR_PARAM_CBANK
	.align		4
        /*0088*/ 	.byte	0x04, 0x0a
        /*008a*/ 	.short	(.L_25 - .L_24)
	.align		4
.L_24:
        /*008c*/ 	.word	index@(.nv.constant0._Z9gaussPar1PPdiS_S_i)
        /*0090*/ 	.short	0x0380
        /*0092*/ 	.short	0x0024


	//----- nvinfo : EIATTR_SW_WAR
	.align		4
.L_25:
        /*0094*/ 	.byte	0x04, 0x36
        /*0096*/ 	.short	(.L_27 - .L_26)
.L_26:
        /*0098*/ 	.word	0x00000008
.L_27:


//--------------------- .nv.callgraph             --------------------------
	.section	.nv.callgraph,"",@"SHT_CUDA_CALLGRAPH"
	.align	4
	.sectionentsize	8
	.align		4
        /*0000*/ 	.word	0x00000000
	.align		4
        /*0004*/ 	.word	0xffffffff
	.align		4
        /*0008*/ 	.word	0x00000000
	.align		4
        /*000c*/ 	.word	0xfffffffe
	.align		4
        /*0010*/ 	.word	0x00000000
	.align		4
        /*0014*/ 	.word	0xfffffffd
	.align		4
        /*0018*/ 	.word	0x00000000
	.align		4
        /*001c*/ 	.word	0xfffffffc


//--------------------- .text._Z9gaussPar1PPdiS_S_i --------------------------
	.section	.text._Z9gaussPar1PPdiS_S_i,"ax",@progbits
	.align	128
        .global         _Z9gaussPar1PPdiS_S_i
        .type           _Z9gaussPar1PPdiS_S_i,@function
        .size           _Z9gaussPar1PPdiS_S_i,(.L_x_29 - _Z9gaussPar1PPdiS_S_i)
        .other          _Z9gaussPar1PPdiS_S_i,@"STO_CUDA_ENTRY STV_DEFAULT"
_Z9gaussPar1PPdiS_S_i:
.text._Z9gaussPar1PPdiS_S_i:
[----:B------:R-:W-:Y:S01]  /*0000*/  LDC R1, c[0x0][0x37c] ;  /* 0x0000df00ff017b82 */ /* 0x000fe20000000800 */
[----:B------:R-:W0:Y:S07]  /*0010*/  S2R R3, SR_TID.X ;  /* 0x0000000000037919 */ /* 0x000e2e0000002100 */
[----:B------:R-:W0:Y:S01]  /*0020*/  S2UR UR4, SR_CTAID.X ;  /* 0x00000000000479c3 */ /* 0x000e220000002500 */
[----:B------:R-:W1:Y:S07]  /*0030*/  LDCU UR8, c[0x0][0x388] ;  /* 0x00007100ff0877ac */ /* 0x000e6e0008000800 */
[----:B------:R-:W0:Y:S01]  /*0040*/  LDC R4, c[0x0][0x360] ;  /* 0x0000d800ff047b82 */ /* 0x000e220000000800 */
[----:B------:R-:W2:Y:S07]  /*0050*/  LDCU UR5, c[0x0][0x370] ;  /* 0x00006e00ff0577ac */ /* 0x000eae0008000800 */
[----:B------:R-:W3:Y:S01]  /*0060*/  LDC R5, c[0x0][0x3a0] ;  /* 0x0000e800ff057b82 */ /* 0x000ee20000000800 */
[----:B0-----:R-:W-:-:S04]  /*0070*/  IMAD R0, R4, UR4, R3 ;  /* 0x0000000404007c24 */ /* 0x001fc8000f8e0203 */
[----:B---3--:R-:W-:-:S05]  /*0080*/  IMAD.X R2, R0, 0x1, R5, PT ;  /* 0x0000000100027824 */ /* 0x008fca00038e0605 */
[----:B-1----:R-:W-:-:S13]  /*0090*/  ISETP.GE.AND P0, PT, R2, UR8, PT ;  /* 0x0000000802007c0c */ /* 0x002fda000bf06270 */
[----:B--2---:R-:W-:Y:S05]  /*00a0*/  @P0 EXIT ;  /* 0x000000000000094d */ /* 0x004fea0003800000 */
[----:B------:R-:W0:Y:S01]  /*00b0*/  LDC.64 R10, c[0x0][0x380] ;  /* 0x0000e000ff0a7b82 */ /* 0x000e220000000a00 */
[----:B------:R-:W-:Y:S01]  /*00c0*/  VIADD R9, R5, 0x1 ;  /* 0x0000000105097836 */ /* 0x000fe20000000000 */
[----:B------:R-:W1:Y:S01]  /*00d0*/  LDCU.64 UR6, c[0x0][0x358] ;  /* 0x00006b00ff0677ac */ /* 0x000e620008000a00 */
[----:B------:R-:W-:-:S03]  /*00e0*/  IMAD R0, R4, UR5, RZ ;  /* 0x0000000504007c24 */ /* 0x000fc6000f8e02ff */
[----:B------:R-:W-:Y:S01]  /*00f0*/  ISETP.GE.AND P0, PT, R9, UR8, PT ;  /* 0x0000000809007c0c */ /* 0x000fe2000bf06270 */
[----:B0-----:R-:W-:-:S12]  /*0100*/  IMAD.WIDE R10, R5, 0x8, R10 ;  /* 0x00000008050a7825 */ /* 0x001fd800078e020a */
[----:B-1----:R-:W-:Y:S05]  /*0110*/  @P0 BRA `(.L_x_0) ;  /* 0x0000000c00940947 */ /* 0x002fea0003800000 */
[----:B------:R-:W-:-:S04]  /*0120*/  LOP3.LUT R22, RZ, R5, RZ, 0x33, !PT ;  /* 0x00000005ff167212 */ /* 0x000fc800078e33ff */
[----:B------:R-:W-:-:S04]  /*0130*/  IADD3 R22, PT, PT, R22, UR8, RZ ;  /* 0x0000000816167c10 */ /* 0x000fc8000fffe0ff */
[C---:B------:R-:W-:Y:S02]  /*0140*/  LOP3.LUT R25, R22.reuse, 0xfffffff8, RZ, 0xc0, !PT ;  /* 0xfffffff816197812 */ /* 0x040fe400078ec0ff */
[C---:B------:R-:W-:Y:S02]  /*0150*/  LOP3.LUT R23, R22.reuse, 0x7, RZ, 0xc0, !PT ;  /* 0x0000000716177812 */ /* 0x040fe400078ec0ff */
[----:B------:R-:W-:Y:S01]  /*0160*/  LOP3.LUT R24, R22, 0x3, RZ, 0xc0, !PT ;  /* 0x0000000316187812 */ /* 0x000fe200078ec0ff */
[----:B------:R-:W-:-:S07]  /*0170*/  IMAD.MOV R25, RZ, RZ, -R25 ;  /* 0x000000ffff197224 */ /* 0x000fce00078e0a19 */
.L_x_8:
[----:B0-2---:R-:W2:Y:S01]  /*0180*/  LDG.E.64 R26, desc[UR6][R10.64] ;  /* 0x000000060a1a7981 */ /* 0x005ea2000c1e1b00 */
[----:B------:R-:W2:Y:S01]  /*0190*/  LDC R3, c[0x0][0x3a0] ;  /* 0x0000e800ff037b82 */ /* 0x000ea20000000800 */
[----:B----4-:R-:W-:-:S07]  /*01a0*/  IMAD.MOV.U32 R4, RZ, RZ, 0x1 ;  /* 0x00000001ff047424 */ /* 0x010fce00078e00ff */
[----:B------:R-:W0:Y:S01]  /*01b0*/  LDC R8, c[0x0][0x388] ;  /* 0x0000e200ff087b82 */ /* 0x000e220000000800 */
[----:B-12---:R-:W-:-:S06]  /*01c0*/  IMAD.WIDE R14, R3, 0x8, R26 ;  /* 0x00000008030e7825 */ /* 0x006fcc00078e021a */
[----:B------:R-:W2:Y:S01]  /*01d0*/  LDG.E.64 R14, desc[UR6][R14.64] ;  /* 0x000000060e0e7981 */ /* 0x000ea2000c1e1b00 */
[----:B------:R-:W-:-:S05]  /*01e0*/  IMAD.WIDE R26, R2, 0x8, R26 ;  /* 0x00000008021a7825 */ /* 0x000fca00078e021a */
[----:B---3--:R-:W3:Y:S01]  /*01f0*/  LDG.E.64 R6, desc[UR6][R26.64] ;  /* 0x000000061a067981 */ /* 0x008ee2000c1e1b00 */
[----:B0-----:R-:W-:Y:S01]  /*0200*/  IADD3 R3, PT, PT, -R3, -0x2, R8 ;  /* 0xfffffffe03037810 */ /* 0x001fe20007ffe108 */
[----:B------:R-:W-:Y:S03]  /*0210*/  BSSY.RECONVERGENT B0, `(.L_x_1) ;  /* 0x0000015000007945 */ /* 0x000fe60003800200 */
[----:B------:R-:W-:Y:S01]  /*0220*/  ISETP.GE.U32.AND P1, PT, R3, 0x7, PT ;  /* 0x000000070300780c */ /* 0x000fe20003f26070 */
[----:B--2---:R-:W0:Y:S01]  /*0230*/  MUFU.RCP64H R5, R15 ;  /* 0x0000000f00057308 */ /* 0x004e220000001800 */
[----:B---3--:R-:W-:Y:S01]  /*0240*/  FSETP.GEU.AND P2, PT, |R7|, 6.5827683646048100446e-37, PT ;  /* 0x036000000700780b */ /* 0x008fe20003f4e200 */
[----:B0-----:R-:W-:-:S08]  /*0250*/  DFMA R12, -R14, R4, 1 ;  /* 0x3ff000000e0c742b */ /* 0x001fd00000000104 */
[----:B------:R-:W-:-:S08]  /*0260*/  DFMA R12, R12, R12, R12 ;  /* 0x0000000c0c0c722b */ /* 0x000fd0000000000c */
[----:B------:R-:W-:-:S08]  /*0270*/  DFMA R4, R4, R12, R4 ;  /* 0x0000000c0404722b */ /* 0x000fd00000000004 */
[----:B------:R-:W-:-:S08]  /*0280*/  DFMA R12, -R14, R4, 1 ;  /* 0x3ff000000e0c742b */ /* 0x000fd00000000104 */
[----:B------:R-:W-:-:S08]  /*0290*/  DFMA R4, R4, R12, R4 ;  /* 0x0000000c0404722b */ /* 0x000fd00000000004 */
[----:B------:R-:W-:-:S08]  /*02a0*/  DMUL R12, R6, R4 ;  /* 0x00000004060c7228 */ /* 0x000fd00000000000 */
[----:B------:R-:W-:-:S08]  /*02b0*/  DFMA R16, -R14, R12, R6 ;  /* 0x0000000c0e10722b */ /* 0x000fd00000000106 */
[----:B------:R-:W-:-:S10]  /*02c0*/  DFMA R4, R4, R16, R12 ;  /* 0x000000100404722b */ /* 0x000fd4000000000c */
[----:B------:R-:W-:-:S05]  /*02d0*/  FFMA R8, RZ, R15, R5 ;  /* 0x0000000fff087223 */ /* 0x000fca0000000005 */
[----:B------:R-:W-:-:S13]  /*02e0*/  FSETP.GT.AND P0, PT, |R8|, 1.469367938527859385e-39, PT ;  /* 0x001000000800780b */ /* 0x000fda0003f04200 */
[----:B------:R-:W-:Y:S05]  /*02f0*/  @P0 BRA P2, `(.L_x_2) ;  /* 0x0000000000180947 */ /* 0x000fea0001000000 */
[----:B------:R-:W-:Y:S01]  /*0300*/  MOV R13, R6 ;  /* 0x00000006000d7202 */ /* 0x000fe20000000f00 */
[----:B------:R-:W-:Y:S01]  /*0310*/  IMAD.MOV.U32 R12, RZ, RZ, R7 ;  /* 0x000000ffff0c7224 */ /* 0x000fe200078e0007 */
[----:B------:R-:W-:Y:S01]  /*0320*/  MOV R6, R15 ;  /* 0x0000000f00067202 */ /* 0x000fe20000000f00 */
[----:B------:R-:W-:Y:S01]  /*0330*/  IMAD.MOV.U32 R7, RZ, RZ, R14 ;  /* 0x000000ffff077224 */ /* 0x000fe200078e000e */
[----:B------:R-:W-:-:S07]  /*0340*/  MOV R3, 0x360 ;  /* 0x0000036000037802 */ /* 0x000fce0000000f00 */
[----:B------:R-:W-:Y:S05]  /*0350*/  CALL.REL.NOINC `($__internal_0_$__cuda_sm20_div_rn_f64_full) ;  /* 0x00000018000c7944 */ /* 0x000fea0003c00000 */
.L_x_2:
[----:B------:R-:W-:Y:S05]  /*0360*/  BSYNC.RECONVERGENT B0 ;  /* 0x0000000000007941 */ /* 0x000fea0003800200 */
.L_x_1:
[----:B------:R0:W-:Y:S01]  /*0370*/  STG.E.64 desc[UR6][R26.64], R4 ;  /* 0x000000041a007986 */ /* 0x0001e2000c101b06 */
[----:B------:R-:W-:Y:S01]  /*0380*/  IMAD.MOV.U32 R8, RZ, RZ, R9 ;  /* 0x000000ffff087224 */ /* 0x000fe200078e0009 */
[----:B------:R-:W-:Y:S06]  /*0390*/  @!P1 BRA `(.L_x_3) ;  /* 0x0000000400709947 */ /* 0x000fec0003800000 */
[----:B------:R-:W1:Y:S01]  /*03a0*/  LDC R8, c[0x0][0x3a0] ;  /* 0x0000e800ff087b82 */ /* 0x000e620000000800 */
[----:B------:R-:W-:Y:S01]  /*03b0*/  IMAD.MOV.U32 R18, RZ, RZ, R25 ;  /* 0x000000ffff127224 */ /* 0x000fe200078e0019 */
[----:B------:R-:W-:-:S07]  /*03c0*/  MOV R3, R9 ;  /* 0x0000000900037202 */ /* 0x000fce0000000f00 */
.L_x_4:
[----:B0-----:R-:W0:Y:S01]  /*03d0*/  LDC.64 R4, c[0x0][0x380] ;  /* 0x0000e000ff047b82 */ /* 0x001e220000000a00 */
[----:B--2---:R-:W2:Y:S07]  /*03e0*/  LDG.E.64 R6, desc[UR6][R10.64] ;  /* 0x000000060a067981 */ /* 0x004eae000c1e1b00 */
[----:B------:R-:W3:Y:S01]  /*03f0*/  LDC R19, c[0x0][0x3a0] ;  /* 0x0000e800ff137b82 */ /* 0x000ee20000000800 */
[----:B0-----:R-:W-:-:S05]  /*0400*/  IMAD.WIDE R4, R3, 0x8, R4 ;  /* 0x0000000803047825 */ /* 0x001fca00078e0204 */
[----:B------:R-:W3:Y:S01]  /*0410*/  LDG.E.64 R16, desc[UR6][R4.64] ;  /* 0x0000000604107981 */ /* 0x000ee2000c1e1b00 */
[----:B--2---:R-:W-:-:S06]  /*0420*/  IMAD.WIDE R6, R2, 0x8, R6 ;  /* 0x0000000802067825 */ /* 0x004fcc00078e0206 */
[----:B------:R-:W2:Y:S01]  /*0430*/  LDG.E.64 R6, desc[UR6][R6.64] ;  /* 0x0000000606067981 */ /* 0x000ea2000c1e1b00 */
[----:B---3--:R-:W-:-:S04]  /*0440*/  IMAD.WIDE R12, R19, 0x8, R16 ;  /* 0x00000008130c7825 */ /* 0x008fc800078e0210 */
[----:B------:R-:W-:Y:S02]  /*0450*/  IMAD.WIDE R16, R2, 0x8, R16 ;  /* 0x0000000802107825 */ /* 0x000fe400078e0210 */
[----:B------:R-:W2:Y:S04]  /*0460*/  LDG.E.64 R12, desc[UR6][R12.64] ;  /* 0x000000060c0c7981 */ /* 0x000ea8000c1e1b00 */
[----:B------:R-:W2:Y:S02]  /*0470*/  LDG.E.64 R14, desc[UR6][R16.64] ;  /* 0x00000006100e7981 */ /* 0x000ea4000c1e1b00 */
[----:B--2---:R-:W-:-:S07]  /*0480*/  DFMA R6, -R12, R6, R14 ;  /* 0x000000060c06722b */ /* 0x004fce000000010e */
[----:B------:R0:W-:Y:S04]  /*0490*/  STG.E.64 desc[UR6][R16.64], R6 ;  /* 0x0000000610007986 */ /* 0x0001e8000c101b06 */
[----:B0-----:R-:W2:Y:S04]  /*04a0*/  LDG.E.64 R16, desc[UR6][R4.64+0x8] ;  /* 0x0000080604107981 */ /* 0x001ea8000c1e1b00 */
[----:B------:R-:W3:Y:S01]  /*04b0*/  LDG.E.64 R6, desc[UR6][R10.64] ;  /* 0x000000060a067981 */ /* 0x000ee2000c1e1b00 */
[----:B--2---:R-:W-:-:S04]  /*04c0*/  IMAD.WIDE R12, R19, 0x8, R16 ;  /* 0x00000008130c7825 */ /* 0x004fc800078e0210 */
[C---:B---3--:R-:W-:Y:S02]  /*04d0*/  IMAD.WIDE R6, R2.reuse, 0x8, R6 ;  /* 0x0000000802067825 */ /* 0x048fe400078e0206 */
[----:B------:R-:W2:Y:S02]  /*04e0*/  LDG.E.64 R12, desc[UR6][R12.64] ;  /* 0x000000060c0c7981 */ /* 0x000ea4000c1e1b00 */
        /* <DEDUP_REMOVED lines=35> */
[----:B------:R-:W2:Y:S04]  /*0720*/  LDG.E.64 R12, desc[UR6][R10.64] ;  /* 0x000000060a0c7981 */ /* 0x000ea8000c1e1b00 */
[----:B0-----:R-:W3:Y:S01]  /*0730*/  LDG.E.64 R16, desc[UR6][R4.64+0x28] ;  /* 0x0000280604107981 */ /* 0x001ee2000c1e1b00 */
        /* <DEDUP_REMOVED lines=20> */
[----:B--2---:R-:W-:-:S04]  /*0880*/  IMAD.WIDE R4, R19, 0x8, R14 ;  /* 0x0000000813047825 */ /* 0x004fc800078e020e */
[C---:B------:R-:W-:Y:S02]  /*0890*/  IMAD.WIDE R14, R2.reuse, 0x8, R14 ;  /* 0x00000008020e7825 */ /* 0x040fe400078e020e */
[----:B------:R-:W2:Y:S02]  /*08a0*/  LDG.E.64 R4, desc[UR6][R4.64] ;  /* 0x0000000604047981 */ /* 0x000ea4000c1e1b00 */
[----:B---3--:R-:W-:Y:S02]  /*08b0*/  IMAD.WIDE R12, R2, 0x8, R12 ;  /* 0x00000008020c7825 */ /* 0x008fe400078e020c */
[----:B------:R-:W2:Y:S04]  /*08c0*/  LDG.E.64 R6, desc[UR6][R14.64] ;  /* 0x000000060e067981 */ /* 0x000ea8000c1e1b00 */
[----:B------:R-:W2:Y:S01]  /*08d0*/  LDG.E.64 R12, desc[UR6][R12.64] ;  /* 0x000000060c0c7981 */ /* 0x000ea2000c1e1b00 */
[----:B------:R-:W-:-:S05]  /*08e0*/  VIADD R18, R18, 0x8 ;  /* 0x0000000812127836 */ /* 0x000fca0000000000 */
[----:B------:R-:W-:Y:S01]  /*08f0*/  ISETP.NE.AND P0, PT, R18, RZ, PT ;  /* 0x000000ff1200720c */ /* 0x000fe20003f05270 */
[----:B-1----:R-:W-:Y:S01]  /*0900*/  VIADD R8, R8, 0x8 ;  /* 0x0000000808087836 */ /* 0x002fe20000000000 */
[----:B------:R-:W-:Y:S01]  /*0910*/  IADD3 R3, PT, PT, R3, 0x8, RZ ;  /* 0x0000000803037810 */ /* 0x000fe20007ffe0ff */
[----:B--2---:R-:W-:-:S07]  /*0920*/  DFMA R16, -R4, R12, R6 ;  /* 0x0000000c0410722b */ /* 0x004fce0000000106 */
[----:B------:R2:W-:Y:S03]  /*0930*/  STG.E.64 desc[UR6][R14.64], R16 ;  /* 0x000000100e007986 */ /* 0x0005e6000c101b06 */
[----:B------:R-:W-:Y:S05]  /*0940*/  @P0 BRA `(.L_x_4) ;  /* 0xfffffff800a00947 */ /* 0x000fea000383ffff */
[----:B------:R-:W-:-:S07]  /*0950*/  VIADD R8, R8, 0x1 ;  /* 0x0000000108087836 */ /* 0x000fce0000000000 */
.L_x_3:
[----:B------:R-:W-:-:S13]  /*0960*/  ISETP.NE.AND P0, PT, R23, RZ, PT ;  /* 0x000000ff1700720c */ /* 0x000fda0003f05270 */
[----:B------:R-:W-:Y:S05]  /*0970*/  @!P0 BRA `(.L_x_5) ;  /* 0x0000000400688947 */ /* 0x000fea0003800000 */
[----:B------:R-:W-:Y:S01]  /*0980*/  VIADD R3, R23, 0xffffffff ;  /* 0xffffffff17037836 */ /* 0x000fe20000000000 */
[----:B------:R-:W-:-:S04]  /*0990*/  ISETP.NE.AND P1, PT, R24, RZ, PT ;  /* 0x000000ff1800720c */ /* 0x000fc80003f25270 */
[----:B------:R-:W-:-:S13]  /*09a0*/  ISETP.GE.U32.AND P0, PT, R3, 0x3, PT ;  /* 0x000000030300780c */ /* 0x000fda0003f06070 */
[----:B------:R-:W-:Y:S05]  /*09b0*/  @!P0 BRA `(.L_x_6) ;  /* 0x0000000000b08947 */ /* 0x000fea0003800000 */
[----:B0-----:R-:W0:Y:S01]  /*09c0*/  LDC.64 R4, c[0x0][0x380] ;  /* 0x0000e000ff047b82 */ /* 0x001e220000000a00 */
[----:B------:R-:W3:Y:S07]  /*09d0*/  LDG.E.64 R20, desc[UR6][R10.64] ;  /* 0x000000060a147981 */ /* 0x000eee000c1e1b00 */
[----:B------:R-:W1:Y:S01]  /*09e0*/  LDC R3, c[0x0][0x3a0] ;  /* 0x0000e800ff037b82 */ /* 0x000e620000000800 */
[----:B0-----:R-:W-:-:S05]  /*09f0*/  IMAD.WIDE R4, R8, 0x8, R4 ;  /* 0x0000000808047825 */ /* 0x001fca00078e0204 */
[----:B--2---:R-:W1:Y:S01]  /*0a00*/  LDG.E.64 R16, desc[UR6][R4.64] ;  /* 0x0000000604107981 */ /* 0x004e62000c1e1b00 */
[----:B---3--:R-:W-:-:S05]  /*0a10*/  IMAD.WIDE R20, R2, 0x8, R20 ;  /* 0x0000000802147825 */ /* 0x008fca00078e0214 */
[----:B------:R-:W2:Y:S01]  /*0a20*/  LDG.E.64 R6, desc[UR6][R20.64] ;  /* 0x0000000614067981 */ /* 0x000ea2000c1e1b00 */
[----:B-1----:R-:W-:-:S04]  /*0a30*/  IMAD.WIDE R18, R3, 0x8, R16 ;  /* 0x0000000803127825 */ /* 0x002fc800078e0210 */
[----:B------:R-:W-:Y:S01]  /*0a40*/  IMAD.WIDE R16, R2, 0x8, R16 ;  /* 0x0000000802107825 */ /* 0x000fe200078e0210 */
[----:B------:R-:W2:Y:S04]  /*0a50*/  LDG.E.64 R12, desc[UR6][R18.64] ;  /* 0x00000006120c7981 */ /* 0x000ea8000c1e1b00 */
[----:B------:R-:W2:Y:S02]  /*0a60*/  LDG.E.64 R14, desc[UR6][R16.64] ;  /* 0x00000006100e7981 */ /* 0x000ea4000c1e1b00 */
[----:B--2---:R-:W-:-:S07]  /*0a70*/  DFMA R28, -R12, R6, R14 ;  /* 0x000000060c1c722b */ /* 0x004fce000000010e */
[----:B------:R0:W-:Y:S04]  /*0a80*/  STG.E.64 desc[UR6][R16.64], R28 ;  /* 0x0000001c10007986 */ /* 0x0001e8000c101b06 */
[----:B------:R-:W2:Y:S04]  /*0a90*/  LDG.E.64 R14, desc[UR6][R10.64] ;  /* 0x000000060a0e7981 */ /* 0x000ea8000c1e1b00 */
[----:B------:R-:W3:Y:S01]  /*0aa0*/  LDG.E.64 R6, desc[UR6][R4.64+0x8] ;  /* 0x0000080604067981 */ /* 0x000ee2000c1e1b00 */
[----:B--2---:R-:W-:-:S04]  /*0ab0*/  IMAD.WIDE R14, R2, 0x8, R14 ;  /* 0x00000008020e7825 */ /* 0x004fc800078e020e */
[--C-:B---3--:R-:W-:Y:S02]  /*0ac0*/  IMAD.WIDE R26, R3, 0x8, R6.reuse ;  /* 0x00000008031a7825 */ /* 0x108fe400078e0206 */
[----:B------:R-:W2:Y:S02]  /*0ad0*/  LDG.E.64 R14, desc[UR6][R14.64] ;  /* 0x000000060e0e7981 */ /* 0x000ea4000c1e1b00 */
[----:B0-----:R-:W-:Y:S02]  /*0ae0*/  IMAD.WIDE R16, R2, 0x8, R6 ;  /* 0x0000000802107825 */ /* 0x001fe400078e0206 */
[----:B------:R-:W2:Y:S04]  /*0af0*/  LDG.E.64 R6, desc[UR6][R26.64] ;  /* 0x000000061a067981 */ /* 0x000ea8000c1e1b00 */
[----:B------:R-:W2:Y:S02]  /*0b00*/  LDG.E.64 R12, desc[UR6][R16.64] ;  /* 0x00000006100c7981 */ /* 0x000ea4000c1e1b00 */
[----:B--2---:R-:W-:-:S07]  /*0b10*/  DFMA R20, -R6, R14, R12 ;  /* 0x0000000e0614722b */ /* 0x004fce000000010c */
[----:B------:R0:W-:Y:S04]  /*0b20*/  STG.E.64 desc[UR6][R16.64], R20 ;  /* 0x0000001410007986 */ /* 0x0001e8000c101b06 */
[----:B------:R-:W2:Y:S04]  /*0b30*/  LDG.E.64 R6, desc[UR6][R4.64+0x10] ;  /* 0x0000100604067981 */ /* 0x000ea8000c1e1b00 */
[----:B------:R-:W0:Y:S01]  /*0b40*/  LDG.E.64 R18, desc[UR6][R10.64] ;  /* 0x000000060a127981 */ /* 0x000e22000c1e1b00 */
[----:B--2---:R-:W-:-:S04]  /*0b50*/  IMAD.WIDE R12, R3, 0x8, R6 ;  /* 0x00000008030c7825 */ /* 0x004fc800078e0206 */
[C---:B0-----:R-:W-:Y:S02]  /*0b60*/  IMAD.WIDE R16, R2.reuse, 0x8, R18 ;  /* 0x0000000802107825 */ /* 0x041fe400078e0212 */
[----:B------:R-:W2:Y:S02]  /*0b70*/  LDG.E.64 R12, desc[UR6][R12.64] ;  /* 0x000000060c0c7981 */ /* 0x000ea4000c1e1b00 */
[----:B------:R-:W-:Y:S02]  /*0b80*/  IMAD.WIDE R6, R2, 0x8, R6 ;  /* 0x0000000802067825 */ /* 0x000fe400078e0206 */
[----:B------:R-:W2:Y:S04]  /*0b90*/  LDG.E.64 R16, desc[UR6][R16.64] ;  /* 0x0000000610107981 */ /* 0x000ea8000c1e1b00 */
[----:B------:R-:W2:Y:S02]  /*0ba0*/  LDG.E.64 R14, desc[UR6][R6.64] ;  /* 0x00000006060e7981 */ /* 0x000ea4000c1e1b00 */
[----:B--2---:R-:W-:-:S07]  /*0bb0*/  DFMA R18, -R12, R16, R14 ;  /* 0x000000100c12722b */ /* 0x004fce000000010e */
[----:B------:R1:W-:Y:S04]  /*0bc0*/  STG.E.64 desc[UR6][R6.64], R18 ;  /* 0x0000001206007986 */ /* 0x0003e8000c101b06 */
[----:B------:R-:W2:Y:S04]  /*0bd0*/  LDG.E.64 R14, desc[UR6][R4.64+0x18] ;  /* 0x00001806040e7981 */ /* 0x000ea8000c1e1b00 */
[----:B------:R-:W3:Y:S01]  /*0be0*/  LDG.E.64 R26, desc[UR6][R10.64] ;  /* 0x000000060a1a7981 */ /* 0x000ee2000c1e1b00 */
[----:B--2---:R-:W-:-:S04]  /*0bf0*/  IMAD.WIDE R20, R3, 0x8, R14 ;  /* 0x0000000803147825 */ /* 0x004fc800078e020e */
[C---:B---3--:R-:W-:Y:S02]  /*0c00*/  IMAD.WIDE R26, R2.reuse, 0x8, R26 ;  /* 0x00000008021a7825 */ /* 0x048fe400078e021a */
[----:B------:R-:W2:Y:S02]  /*0c10*/  LDG.E.64 R20, desc[UR6][R20.64] ;  /* 0x0000000614147981 */ /* 0x000ea4000c1e1b00 */
[----:B------:R-:W-:Y:S02]  /*0c20*/  IMAD.WIDE R14, R2, 0x8, R14 ;  /* 0x00000008020e7825 */ /* 0x000fe400078e020e */
[----:B------:R-:W2:Y:S04]  /*0c30*/  LDG.E.64 R26, desc[UR6][R26.64] ;  /* 0x000000061a1a7981 */ /* 0x000ea8000c1e1b00 */
[----:B------:R-:W2:Y:S01]  /*0c40*/  LDG.E.64 R12, desc[UR6][R14.64] ;  /* 0x000000060e0c7981 */ /* 0x000ea2000c1e1b00 */
[----:B------:R-:W-:Y:S01]  /*0c50*/  IADD3 R8, PT, PT, R8, 0x4, RZ ;  /* 0x0000000408087810 */ /* 0x000fe20007ffe0ff */
[----:B--2---:R-:W-:-:S07]  /*0c60*/  DFMA R12, -R20, R26, R12 ;  /* 0x0000001a140c722b */ /* 0x004fce000000010c */
[----:B------:R1:W-:Y:S04]  /*0c70*/  STG.E.64 desc[UR6][R14.64], R12 ;  /* 0x0000000c0e007986 */ /* 0x0003e8000c101b06 */
.L_x_6:
[----:B------:R-:W-:Y:S05]  /*0c80*/  @!P1 BRA `(.L_x_5) ;  /* 0x0000000000a49947 */ /* 0x000fea0003800000 */
[----:B------:R-:W-:Y:S02]  /*0c90*/  ISETP.NE.AND P0, PT, R24, 0x1, PT ;  /* 0x000000011800780c */ /* 0x000fe40003f05270 */
[----:B------:R-:W-:-:S11]  /*0ca0*/  LOP3.LUT P1, RZ, R22, 0x1, RZ, 0xc0, !PT ;  /* 0x0000000116ff7812 */ /* 0x000fd6000782c0ff */
[----:B------:R-:W-:Y:S05]  /*0cb0*/  @!P0 BRA `(.L_x_7) ;  /* 0x0000000000608947 */ /* 0x000fea0003800000 */
[----:B0-----:R-:W0:Y:S01]  /*0cc0*/  LDC.64 R4, c[0x0][0x380] ;  /* 0x0000e000ff047b82 */ /* 0x001e220000000a00 */
[----:B-1----:R-:W3:Y:S07]  /*0cd0*/  LDG.E.64 R12, desc[UR6][R10.64] ;  /* 0x000000060a0c7981 */ /* 0x002eee000c1e1b00 */
[----:B------:R-:W2:Y:S01]  /*0ce0*/  LDC R3, c[0x0][0x3a0] ;  /* 0x0000e800ff037b82 */ /* 0x000ea20000000800 */
[----:B0-----:R-:W-:-:S05]  /*0cf0*/  IMAD.WIDE R4, R8, 0x8, R4 ;  /* 0x0000000808047825 */ /* 0x001fca00078e0204 */
[----:B------:R-:W2:Y:S01]  /*0d00*/  LDG.E.64 R6, desc[UR6][R4.64] ;  /* 0x0000000604067981 */ /* 0x000ea2000c1e1b00 */
[----:B---3--:R-:W-:-:S06]  /*0d10*/  IMAD.WIDE R12, R2, 0x8, R12 ;  /* 0x00000008020c7825 */ /* 0x008fcc00078e020c */
[----:B------:R-:W3:Y:S01]  /*0d20*/  LDG.E.64 R12, desc[UR6][R12.64] ;  /* 0x000000060c0c7981 */ /* 0x000ee2000c1e1b00 */
[----:B--2---:R-:W-:-:S04]  /*0d30*/  IMAD.WIDE R14, R3, 0x8, R6 ;  /* 0x00000008030e7825 */ /* 0x004fc800078e0206 */
[----:B------:R-:W-:Y:S02]  /*0d40*/  IMAD.WIDE R6, R2, 0x8, R6 ;  /* 0x0000000802067825 */ /* 0x000fe400078e0206 */
[----:B------:R-:W3:Y:S04]  /*0d50*/  LDG.E.64 R14, desc[UR6][R14.64] ;  /* 0x000000060e0e7981 */ /* 0x000ee8000c1e1b00 */
[----:B------:R-:W3:Y:S02]  /*0d60*/  LDG.E.64 R16, desc[UR6][R6.64] ;  /* 0x0000000606107981 */ /* 0x000ee4000c1e1b00 */
[----:B---3--:R-:W-:-:S07]  /*0d70*/  DFMA R18, -R14, R12, R16 ;  /* 0x0000000c0e12722b */ /* 0x008fce0000000110 */
[----:B------:R3:W-:Y:S04]  /*0d80*/  STG.E.64 desc[UR6][R6.64], R18 ;  /* 0x0000001206007986 */ /* 0x0007e8000c101b06 */
[----:B------:R-:W2:Y:S04]  /*0d90*/  LDG.E.64 R16, desc[UR6][R4.64+0x8] ;  /* 0x0000080604107981 */ /* 0x000ea8000c1e1b00 */
[----:B------:R-:W4:Y:S01]  /*0da0*/  LDG.E.64 R26, desc[UR6][R10.64] ;  /* 0x000000060a1a7981 */ /* 0x000f22000c1e1b00 */
[----:B--2---:R-:W-:-:S04]  /*0db0*/  IMAD.WIDE R20, R3, 0x8, R16 ;  /* 0x0000000803147825 */ /* 0x004fc800078e0210 */
[C---:B----4-:R-:W-:Y:S02]  /*0dc0*/  IMAD.WIDE R26, R2.reuse, 0x8, R26 ;  /* 0x00000008021a7825 */ /* 0x050fe400078e021a */
[----:B------:R-:W2:Y:S02]  /*0dd0*/  LDG.E.64 R20, desc[UR6][R20.64] ;  /* 0x0000000614147981 */ /* 0x000ea4000c1e1b00 */
[----:B------:R-:W-:Y:S02]  /*0de0*/  IMAD.WIDE R16, R2, 0x8, R16 ;  /* 0x0000000802107825 */ /* 0x000fe400078e0210 */
[----:B------:R-:W2:Y:S04]  /*0df0*/  LDG.E.64 R26, desc[UR6][R26.64] ;  /* 0x000000061a1a7981 */ /* 0x000ea8000c1e1b00 */
[----:B------:R-:W2:Y:S01]  /*0e00*/  LDG.E.64 R12, desc[UR6][R16.64] ;  /* 0x00000006100c7981 */ /* 0x000ea2000c1e1b00 */
[----:B------:R-:W-:Y:S01]  /*0e10*/  VIADD R8, R8, 0x2 ;  /* 0x0000000208087836 */ /* 0x000fe20000000000 */
[----:B--2---:R-:W-:-:S07]  /*0e20*/  DFMA R12, -R20, R26, R12 ;  /* 0x0000001a140c722b */ /* 0x004fce000000010c */
[----:B------:R3:W-:Y:S04]  /*0e30*/  STG.E.64 desc[UR6][R16.64], R12 ;  /* 0x0000000c10007986 */ /* 0x0007e8000c101b06 */
.L_x_7:
[----:B------:R-:W-:Y:S05]  /*0e40*/  @!P1 BRA `(.L_x_5) ;  /* 0x0000000000349947 */ /* 0x000fea0003800000 */
[----:B-1-3--:R-:W1:Y:S01]  /*0e50*/  LDC.64 R6, c[0x0][0x380] ;  /* 0x0000e000ff067b82 */ /* 0x00ae620000000a00 */
[----:B0-----:R-:W3:Y:S07]  /*0e60*/  LDG.E.64 R4, desc[UR6][R10.64] ;  /* 0x000000060a047981 */ /* 0x001eee000c1e1b00 */
[----:B--2---:R-:W0:Y:S01]  /*0e70*/  LDC R15, c[0x0][0x3a0] ;  /* 0x0000e800ff0f7b82 */ /* 0x004e220000000800 */
[----:B-1----:R-:W-:-:S06]  /*0e80*/  IMAD.WIDE R6, R8, 0x8, R6 ;  /* 0x0000000808067825 */ /* 0x002fcc00078e0206 */
[----:B------:R-:W0:Y:S01]  /*0e90*/  LDG.E.64 R6, desc[UR6][R6.64] ;  /* 0x0000000606067981 */ /* 0x000e22000c1e1b00 */
[----:B---3--:R-:W-:-:S06]  /*0ea0*/  IMAD.WIDE R16, R2, 0x8, R4 ;  /* 0x0000000802107825 */ /* 0x008fcc00078e0204 */
[----:B------:R-:W2:Y:S01]  /*0eb0*/  LDG.E.64 R16, desc[UR6][R16.64] ;  /* 0x0000000610107981 */ /* 0x000ea2000c1e1b00 */
[----:B0-----:R-:W-:-:S04]  /*0ec0*/  IMAD.WIDE R14, R15, 0x8, R6 ;  /* 0x000000080f0e7825 */ /* 0x001fc800078e0206 */
[----:B------:R-:W-:Y:S02]  /*0ed0*/  IMAD.WIDE R4, R2, 0x8, R6 ;  /* 0x0000000802047825 */ /* 0x000fe400078e0206 */
[----:B------:R-:W2:Y:S04]  /*0ee0*/  LDG.E.64 R14, desc[UR6][R14.64] ;  /* 0x000000060e0e7981 */ /* 0x000ea8000c1e1b00 */
[----:B------:R-:W2:Y:S02]  /*0ef0*/  LDG.E.64 R12, desc[UR6][R4.64] ;  /* 0x00000006040c7981 */ /* 0x000ea4000c1e1b00 */
[----:B--2---:R-:W-:-:S07]  /*0f00*/  DFMA R12, -R14, R16, R12 ;  /* 0x000000100e0c722b */ /* 0x004fce000000010c */
[----:B------:R4:W-:Y:S04]  /*0f10*/  STG.E.64 desc[UR6][R4.64], R12 ;  /* 0x0000000c04007986 */ /* 0x0009e8000c101b06 */
.L_x_5:
[----:B------:R-:W5:Y:S01]  /*0f20*/  LDCU UR4, c[0x0][0x388] ;  /* 0x00007100ff0477ac */ /* 0x000f620008000800 */
[----:B------:R-:W-:-:S05]  /*0f30*/  IMAD.IADD R2, R0, 0x1, R2 ;  /* 0x0000000100027824 */ /* 0x000fca00078e0202 */
[----:B-----5:R-:W-:-:S13]  /*0f40*/  ISETP.GE.AND P0, PT, R2, UR4, PT ;  /* 0x0000000402007c0c */ /* 0x020fda000bf06270 */
[----:B------:R-:W-:Y:S05]  /*0f50*/  @!P0 BRA `(.L_x_8) ;  /* 0xfffffff000888947 */ /* 0x000fea000383ffff */
[----:B------:R-:W-:Y:S05]  /*0f60*/  EXIT ;  /* 0x000000000000794d */ /* 0x000fea0003800000 */
.L_x_0:
[----:B------:R-:W0:Y:S01]  /*0f70*/  I2F.U32.RP R7, R0 ;  /* 0x0000000000077306 */ /* 0x000e220000209000 */
[----:B------:R-:W-:Y:S01]  /*0f80*/  UIADD3 UR4, UPT, UPT, UR4, UR5, URZ ;  /* 0x0000000504047290 */ /* 0x000fe2000fffe0ff */
[----:B------:R-:W-:Y:S01]  /*0f90*/  IADD3 R3, PT, PT, R3, R5, RZ ;  /* 0x0000000503037210 */ /* 0x000fe20007ffe0ff */
[----:B------:R-:W-:Y:S01]  /*0fa0*/  BSSY.RECONVERGENT B0, `(.L_x_9) ;  /* 0x0000043000007945 */ /* 0x000fe20003800200 */
[----:B------:R-:W-:-:S03]  /*0fb0*/  ISETP.NE.U32.AND P3, PT, R0, RZ, PT ;  /* 0x000000ff0000720c */ /* 0x000fc60003f65070 */
[----:B------:R-:W-:-:S05]  /*0fc0*/  IMAD R4, R4, UR4, RZ ;  /* 0x0000000404047c24 */ /* 0x000fca000f8e02ff */
[----:B------:R-:W-:Y:S02]  /*0fd0*/  IADD3 R5, PT, PT, R3, 0x1, R4 ;  /* 0x0000000103057810 */ /* 0x000fe40007ffe004 */
[----:B------:R-:W-:Y:S01]  /*0fe0*/  LOP3.LUT R6, RZ, R4, RZ, 0x33, !PT ;  /* 0x00000004ff067212 */ /* 0x000fe200078e33ff */
[----:B0-----:R-:W0:Y:S01]  /*0ff0*/  MUFU.RCP R7, R7 ;  /* 0x0000000700077308 */ /* 0x001e220000001000 */
[----:B------:R-:W-:-:S04]  /*1000*/  VIMNMX R4, PT, PT, R5, UR8, !PT ;  /* 0x0000000805047c48 */ /* 0x000fc8000ffe0100 */
[----:B------:R-:W-:Y:S01]  /*1010*/  IADD3 R6, PT, PT, -R3, R4, R6 ;  /* 0x0000000403067210 */ /* 0x000fe20007ffe106 */
[----:B------:R-:W-:-:S03]  /*1020*/  IMAD.MOV.U32 R4, RZ, RZ, RZ ;  /* 0x000000ffff047224 */ /* 0x000fc600078e00ff */
[C---:B------:R-:W-:Y:S02]  /*1030*/  ISETP.NE.AND P0, PT, R6.reuse, RZ, PT ;  /* 0x000000ff0600720c */ /* 0x040fe40003f05270 */
[----:B------:R-:W-:Y:S02]  /*1040*/  IADD3 R3, PT, PT, R6, -0x1, RZ ;  /* 0xffffffff06037810 */ /* 0x000fe40007ffe0ff */
[----:B------:R-:W-:Y:S01]  /*1050*/  SEL R9, RZ, 0x1, !P0 ;  /* 0x00000001ff097807 */ /* 0x000fe20004000000 */
[----:B0-----:R-:W-:Y:S02]  /*1060*/  VIADD R8, R7, 0xffffffe ;  /* 0x0ffffffe07087836 */ /* 0x001fe40000000000 */
[----:B------:R-:W-:Y:S02]  /*1070*/  IMAD.MOV R7, RZ, RZ, -R0 ;  /* 0x000000ffff077224 */ /* 0x000fe400078e0a00 */
[----:B------:R-:W0:Y:S04]  /*1080*/  F2I.FTZ.U32.TRUNC.NTZ R5, R8 ;  /* 0x0000000800057305 */ /* 0x000e28000021f000 */
[----:B------:R-:W-:-:S02]  /*1090*/  @!P0 IMAD.MOV R3, RZ, RZ, R6 ;  /* 0x000000ffff038224 */ /* 0x000fc400078e0206 */
[----:B0-----:R-:W-:-:S04]  /*10a0*/  IMAD R7, R7, R5, RZ ;  /* 0x0000000507077224 */ /* 0x001fc800078e02ff */
[----:B------:R-:W-:-:S06]  /*10b0*/  IMAD.HI.U32 R4, R5, R7, R4 ;  /* 0x0000000705047227 */ /* 0x000fcc00078e0004 */
[----:B------:R-:W-:-:S05]  /*10c0*/  IMAD.HI.U32 R4, R4, R3, RZ ;  /* 0x0000000304047227 */ /* 0x000fca00078e00ff */
[----:B------:R-:W-:-:S05]  /*10d0*/  IADD3 R5, PT, PT, -R4, RZ, RZ ;  /* 0x000000ff04057210 */ /* 0x000fca0007ffe1ff */
[----:B------:R-:W-:-:S05]  /*10e0*/  IMAD R3, R0, R5, R3 ;  /* 0x0000000500037224 */ /* 0x000fca00078e0203 */
[----:B------:R-:W-:-:S13]  /*10f0*/  ISETP.GE.U32.AND P1, PT, R3, R0, PT ;  /* 0x000000000300720c */ /* 0x000fda0003f26070 */
[----:B------:R-:W-:Y:S02]  /*1100*/  @P1 IMAD.IADD R3, R3, 0x1, -R0 ;  /* 0x0000000103031824 */ /* 0x000fe400078e0a00 */
[----:B------:R-:W-:-:S03]  /*1110*/  @P1 VIADD R4, R4, 0x1 ;  /* 0x0000000104041836 */ /* 0x000fc60000000000 */
[----:B------:R-:W-:-:S13]  /*1120*/  ISETP.GE.U32.AND P2, PT, R3, R0, PT ;  /* 0x000000000300720c */ /* 0x000fda0003f46070 */
[----:B------:R-:W-:Y:S02]  /*1130*/  @P2 IADD3 R4, PT, PT, R4, 0x1, RZ ;  /* 0x0000000104042810 */ /* 0x000fe40007ffe0ff */
[----:B------:R-:W-:-:S05]  /*1140*/  @!P3 LOP3.LUT R4, RZ, R0, RZ, 0x33, !PT ;  /* 0x00000000ff04b212 */ /* 0x000fca00078e33ff */
[----:B------:R-:W-:-:S05]  /*1150*/  IMAD.IADD R9, R9, 0x1, R4 ;  /* 0x0000000109097824 */ /* 0x000fca00078e0204 */
[----:B------:R-:W-:-:S04]  /*1160*/  LOP3.LUT R3, R9, 0x3, RZ, 0xc0, !PT ;  /* 0x0000000309037812 */ /* 0x000fc800078ec0ff */
[----:B------:R-:W-:-:S13]  /*1170*/  ISETP.NE.AND P0, PT, R3, 0x3, PT ;  /* 0x000000030300780c */ /* 0x000fda0003f05270 */
[----:B------:R-:W-:Y:S05]  /*1180*/  @!P0 BRA `(.L_x_10) ;  /* 0x0000000000908947 */ /* 0x000fea0003800000 */
[----:B------:R-:W0:Y:S01]  /*1190*/  LDC R22, c[0x0][0x3a0] ;  /* 0x0000e800ff167b82 */ /* 0x000e220000000800 */
[----:B------:R-:W-:Y:S01]  /*11a0*/  VIADD R24, R9, 0x1 ;  /* 0x0000000109187836 */ /* 0x000fe20000000000 */
[----:B------:R-:W-:-:S04]  /*11b0*/  MOV R23, RZ ;  /* 0x000000ff00177202 */ /* 0x000fc80000000f00 */
[----:B------:R-:W-:-:S07]  /*11c0*/  LOP3.LUT R24, R24, 0x3, RZ, 0xc0, !PT ;  /* 0x0000000318187812 */ /* 0x000fce00078ec0ff */
.L_x_13:
[----:B-1----:R-:W0:Y:S02]  /*11d0*/  LDG.E.64 R26, desc[UR6][R10.64] ;  /* 0x000000060a1a7981 */ /* 0x002e24000c1e1b00 */
[----:B0-----:R-:W-:-:S06]  /*11e0*/  IMAD.WIDE R14, R22, 0x8, R26 ;  /* 0x00000008160e7825 */ /* 0x001fcc00078e021a */
[----:B------:R-:W2:Y:S01]  /*11f0*/  LDG.E.64 R14, desc[UR6][R14.64] ;  /* 0x000000060e0e7981 */ /* 0x000ea2000c1e1b00 */
[----:B------:R-:W-:-:S05]  /*1200*/  IMAD.WIDE R26, R2, 0x8, R26 ;  /* 0x00000008021a7825 */ /* 0x000fca00078e021a */
[----:B------:R-:W3:Y:S01]  /*1210*/  LDG.E.64 R6, desc[UR6][R26.64] ;  /* 0x000000061a067981 */ /* 0x000ee2000c1e1b00 */
[----:B------:R-:W-:Y:S01]  /*1220*/  IMAD.MOV.U32 R4, RZ, RZ, 0x1 ;  /* 0x00000001ff047424 */ /* 0x000fe200078e00ff */
[----:B------:R-:W-:Y:S01]  /*1230*/  BSSY.RECONVERGENT B1, `(.L_x_11) ;  /* 0x0000016000017945 */ /* 0x000fe20003800200 */
[----:B------:R-:W-:-:S05]  /*1240*/  VIADD R23, R23, 0x1 ;  /* 0x0000000117177836 */ /* 0x000fca0000000000 */
[----:B------:R-:W-:Y:S01]  /*1250*/  ISETP.NE.AND P1, PT, R23, R24, PT ;  /* 0x000000181700720c */ /* 0x000fe20003f25270 */
        /* <DEDUP_REMOVED lines=19> */
.L_x_12:
[----:B------:R-:W-:Y:S05]  /*1390*/  BSYNC.RECONVERGENT B1 ;  /* 0x0000000000017941 */ /* 0x000fea0003800200 */
.L_x_11:
[----:B------:R1:W-:Y:S01]  /*13a0*/  STG.E.64 desc[UR6][R26.64], R4 ;  /* 0x000000041a007986 */ /* 0x0003e2000c101b06 */
[----:B------:R-:W-:Y:S01]  /*13b0*/  IMAD.IADD R2, R0, 0x1, R2 ;  /* 0x0000000100027824 */ /* 0x000fe200078e0202 */
[----:B------:R-:W-:Y:S06]  /*13c0*/  @P1 BRA `(.L_x_13) ;  /* 0xfffffffc00801947 */ /* 0x000fec000383ffff */
.L_x_10:
[----:B------:R-:W-:Y:S05]  /*13d0*/  BSYNC.RECONVERGENT B0 ;  /* 0x0000000000007941 */ /* 0x000fea0003800200 */
.L_x_9:
[----:B------:R-:W0:Y:S01]  /*13e0*/  LDC R22, c[0x0][0x3a0] ;  /* 0x0000e800ff167b82 */ /* 0x000e220000000800 */
[----:B------:R-:W-:Y:S01]  /*13f0*/  ISETP.GE.U32.AND P0, PT, R9, 0x3, PT ;  /* 0x000000030900780c */ /* 0x000fe20003f06070 */
[----:B------:R-:W2:-:S12]  /*1400*/  LDCU UR4, c[0x0][0x388] ;  /* 0x00007100ff0477ac */ /* 0x000e980008000800 */
[----:B--2---:R-:W-:Y:S05]  /*1410*/  @!P0 EXIT ;  /* 0x000000000000894d */ /* 0x004fea0003800000 */
.L_x_22:
[----:B------:R-:W0:Y:S02]  /*1420*/  LDG.E.64 R24, desc[UR6][R10.64] ;  /* 0x000000060a187981 */ /* 0x000e24000c1e1b00 */
[----:B0-----:R-:W-:-:S06]  /*1430*/  IMAD.WIDE R8, R22, 0x8, R24 ;  /* 0x0000000816087825 */ /* 0x001fcc00078e0218 */
[----:B------:R-:W2:Y:S01]  /*1440*/  LDG.E.64 R8, desc[UR6][R8.64] ;  /* 0x0000000608087981 */ /* 0x000ea2000c1e1b00 */
[----:B------:R-:W-:-:S05]  /*1450*/  IMAD.WIDE R24, R2, 0x8, R24 ;  /* 0x0000000802187825 */ /* 0x000fca00078e0218 */
[----:B------:R-:W3:Y:S01]  /*1460*/  LDG.E.64 R6, desc[UR6][R24.64] ;  /* 0x0000000618067981 */ /* 0x000ee2000c1e1b00 */
[----:B-1----:R-:W-:Y:S01]  /*1470*/  MOV R4, 0x1 ;  /* 0x0000000100047802 */ /* 0x002fe20000000f00 */
[----:B------:R-:W-:Y:S01]  /*1480*/  BSSY.RECONVERGENT B0, `(.L_x_14) ;  /* 0x0000014000007945 */ /* 0x000fe20003800200 */
[----:B--2---:R-:W0:Y:S01]  /*1490*/  MUFU.RCP64H R5, R9 ;  /* 0x0000000900057308 */ /* 0x004e220000001800 */
[----:B---3--:R-:W-:-:S03]  /*14a0*/  FSETP.GEU.AND P1, PT, |R7|, 6.5827683646048100446e-37, PT ;  /* 0x036000000700780b */ /* 0x008fc60003f2e200 */
        /* <DEDUP_REMOVED lines=11> */
[----:B------:R-:W-:Y:S01]  /*1560*/  IMAD.MOV.U32 R13, RZ, RZ, R6 ;  /* 0x000000ffff0d7224 */ /* 0x000fe200078e0006 */
[----:B------:R-:W-:Y:S01]  /*1570*/  MOV R12, R7 ;  /* 0x00000007000c7202 */ /* 0x000fe20000000f00 */
[----:B------:R-:W-:Y:S01]  /*1580*/  IMAD.MOV.U32 R7, RZ, RZ, R8 ;  /* 0x000000ffff077224 */ /* 0x000fe200078e0008 */
[----:B------:R-:W-:Y:S02]  /*1590*/  MOV R6, R9 ;  /* 0x0000000900067202 */ /* 0x000fe40000000f00 */
[----:B------:R-:W-:-:S07]  /*15a0*/  MOV R3, 0x15c0 ;  /* 0x000015c000037802 */ /* 0x000fce0000000f00 */
[----:B------:R-:W-:Y:S05]  /*15b0*/  CALL.REL.NOINC `($__internal_0_$__cuda_sm20_div_rn_f64_full) ;  /* 0x0000000400747944 */ /* 0x000fea0003c00000 */
.L_x_15:
[----:B------:R-:W-:Y:S05]  /*15c0*/  BSYNC.RECONVERGENT B0 ;  /* 0x0000000000007941 */ /* 0x000fea0003800200 */
.L_x_14:
[----:B------:R0:W-:Y:S04]  /*15d0*/  STG.E.64 desc[UR6][R24.64], R4 ;  /* 0x0000000418007986 */ /* 0x0001e8000c101b06 */
[----:B------:R-:W2:Y:S01]  /*15e0*/  LDG.E.64 R6, desc[UR6][R10.64] ;  /* 0x000000060a067981 */ /* 0x000ea2000c1e1b00 */
[----:B------:R-:W-:Y:S02]  /*15f0*/  IMAD.IADD R2, R0, 0x1, R2 ;  /* 0x0000000100027824 */ /* 0x000fe400078e0202 */
[----:B--2---:R-:W-:-:S06]  /*1600*/  IMAD.WIDE R8, R22, 0x8, R6 ;  /* 0x0000000816087825 */ /* 0x004fcc00078e0206 */
[----:B------:R-:W2:Y:S01]  /*1610*/  LDG.E.64 R8, desc[UR6][R8.64] ;  /* 0x0000000608087981 */ /* 0x000ea2000c1e1b00 */
[----:B0-----:R-:W-:-:S05]  /*1620*/  IMAD.WIDE R24, R2, 0x8, R6 ;  /* 0x0000000802187825 */ /* 0x001fca00078e0206 */
[----:B------:R-:W3:Y:S01]  /*1630*/  LDG.E.64 R6, desc[UR6][R24.64] ;  /* 0x0000000618067981 */ /* 0x000ee2000c1e1b00 */
[----:B------:R-:W-:Y:S01]  /*1640*/  MOV R12, 0x1 ;  /* 0x00000001000c7802 */ /* 0x000fe20000000f00 */
        /* <DEDUP_REMOVED lines=20> */
.L_x_17:
[----:B------:R-:W-:Y:S05]  /*1790*/  BSYNC.RECONVERGENT B0 ;  /* 0x0000000000007941 */ /* 0x000fea0003800200 */
.L_x_16:
        /* <DEDUP_REMOVED lines=28> */
.L_x_19:
[----:B------:R-:W-:Y:S05]  /*1960*/  BSYNC.RECONVERGENT B0 ;  /* 0x0000000000007941 */ /* 0x000fea0003800200 */
.L_x_18:
        /* <DEDUP_REMOVED lines=28> */
.L_x_21:
[----:B------:R-:W-:Y:S05]  /*1b30*/  BSYNC.RECONVERGENT B0 ;  /* 0x0000000000007941 */ /* 0x000fea0003800200 */
.L_x_20:
[----:B------:R2:W-:Y:S01]  /*1b40*/  STG.E.64 desc[UR6][R24.64], R4 ;  /* 0x0000000418007986 */ /* 0x0005e2000c101b06 */
[----:B------:R-:W-:-:S05]  /*1b50*/  IMAD.IADD R2, R0, 0x1, R2 ;  /* 0x0000000100027824 */ /* 0x000fca00078e0202 */
[----:B------:R-:W-:-:S13]  /*1b60*/  ISETP.GE.AND P0, PT, R2, UR4, PT ;  /* 0x0000000402007c0c */ /* 0x000fda000bf06270 */
[----:B--2---:R-:W-:Y:S05]  /*1b70*/  @!P0 BRA `(.L_x_22) ;  /* 0xfffffff800288947 */ /* 0x004fea000383ffff */
[----:B------:R-:W-:Y:S05]  /*1b80*/  EXIT ;  /* 0x000000000000794d */ /* 0x000fea0003800000 */
        .weak           $__internal_0_$__cuda_sm20_div_rn_f64_full
        .type           $__internal_0_$__cuda_sm20_div_rn_f64_full,@function
        .size           $__internal_0_$__cuda_sm20_div_rn_f64_full,(.L_x_29 - $__internal_0_$__cuda_sm20_div_rn_f64_full)
$__internal_0_$__cuda_sm20_div_rn_f64_full:
[-C--:B------:R-:W-:Y:S01]  /*1b90*/  LOP3.LUT R13, R13, R12.reuse, RZ, 0x3c, !PT ;  /* 0x0000000c0d0d7212 */ /* 0x080fe200078e3cff */
[----:B------:R-:W-:Y:S01]  /*1ba0*/  IMAD.MOV.U32 R17, RZ, RZ, R6 ;  /* 0x000000ffff117224 */ /* 0x000fe200078e0006 */
[C---:B------:R-:W-:Y:S01]  /*1bb0*/  FSETP.GEU.AND P0, PT, |R6|.reuse, 1.469367938527859385e-39, PT ;  /* 0x001000000600780b */ /* 0x040fe20003f0e200 */
[----:B------:R-:W-:Y:S01]  /*1bc0*/  BSSY.RECONVERGENT B2, `(.L_x_23) ;  /* 0x000005d000027945 */ /* 0x000fe20003800200 */
[C---:B------:R-:W-:Y:S02]  /*1bd0*/  LOP3.LUT R12, R13.reuse, R12, RZ, 0x3c, !PT ;  /* 0x0000000c0d0c7212 */ /* 0x040fe400078e3cff */
[----:B------:R-:W-:Y:S02]  /*1be0*/  LOP3.LUT R14, R6, 0x800fffff, RZ, 0xc0, !PT ;  /* 0x800fffff060e7812 */ /* 0x000fe400078ec0ff */
[----:B------:R-:W-:Y:S02]  /*1bf0*/  LOP3.LUT R13, R13, R12, RZ, 0x3c, !PT ;  /* 0x0000000c0d0d7212 */ /* 0x000fe400078e3cff */
[----:B------:R-:W-:-:S02]  /*1c00*/  MOV R16, R7 ;  /* 0x0000000700107202 */ /* 0x000fc40000000f00 */
[C---:B------:R-:W-:Y:S02]  /*1c10*/  FSETP.GEU.AND P3, PT, |R13|.reuse, 1.469367938527859385e-39, PT ;  /* 0x001000000d00780b */ /* 0x040fe40003f6e200 */
[----:B------:R-:W-:Y:S02]  /*1c20*/  LOP3.LUT R15, R14, 0x3ff00000, RZ, 0xfc, !PT ;  /* 0x3ff000000e0f7812 */ /* 0x000fe400078efcff */
[----:B------:R-:W-:Y:S02]  /*1c30*/  LOP3.LUT R4, R13, 0x7ff00000, RZ, 0xc0, !PT ;  /* 0x7ff000000d047812 */ /* 0x000fe400078ec0ff */
[----:B------:R-:W-:Y:S01]  /*1c40*/  MOV R14, R7 ;  /* 0x00000007000e7202 */ /* 0x000fe20000000f00 */
[----:B------:R-:W-:Y:S01]  /*1c50*/  @!P0 DMUL R14, R16, 8.98846567431157953865e+307 ;  /* 0x7fe00000100e8828 */ /* 0x000fe20000000000 */
[----:B------:R-:W-:Y:S02]  /*1c60*/  LOP3.LUT R7, R6, 0x7ff00000, RZ, 0xc0, !PT ;  /* 0x7ff0000006077812 */ /* 0x000fe400078ec0ff */
[----:B------:R-:W-:-:S02]  /*1c70*/  MOV R20, 0x1 ;  /* 0x0000000100147802 */ /* 0x000fc40000000f00 */
[C---:B------:R-:W-:Y:S01]  /*1c80*/  ISETP.GE.U32.AND P2, PT, R4.reuse, R7, PT ;  /* 0x000000070400720c */ /* 0x040fe20003f46070 */
[----:B------:R-:W0:Y:S01]  /*1c90*/  MUFU.RCP64H R21, R15 ;  /* 0x0000000f00157308 */ /* 0x000e220000001800 */
[----:B------:R-:W-:Y:S01]  /*1ca0*/  @!P3 LOP3.LUT R5, R17, 0x7ff00000, RZ, 0xc0, !PT ;  /* 0x7ff000001105b812 */ /* 0x000fe200078ec0ff */
[----:B------:R-:W-:Y:S02]  /*1cb0*/  @!P3 IMAD.MOV.U32 R28, RZ, RZ, RZ ;  /* 0x000000ffff1cb224 */ /* 0x000fe400078e00ff */
[----:B------:R-:W-:Y:S02]  /*1cc0*/  @!P0 LOP3.LUT R7, R15, 0x7ff00000, RZ, 0xc0, !PT ;  /* 0x7ff000000f078812 */ /* 0x000fe400078ec0ff */
[----:B------:R-:W-:Y:S01]  /*1cd0*/  @!P3 ISETP.GE.U32.AND P4, PT, R4, R5, PT ;  /* 0x000000050400b20c */ /* 0x000fe20003f86070 */
[----:B------:R-:W-:-:S05]  /*1ce0*/  IMAD.MOV.U32 R5, RZ, RZ, 0x1ca00000 ;  /* 0x1ca00000ff057424 */ /* 0x000fca00078e00ff */
[C---:B------:R-:W-:Y:S02]  /*1cf0*/  @!P3 SEL R6, R5.reuse, 0x63400000, !P4 ;  /* 0x634000000506b807 */ /* 0x040fe40006000000 */
[----:B------:R-:W-:Y:S02]  /*1d00*/  SEL R18, R5, 0x63400000, !P2 ;  /* 0x6340000005127807 */ /* 0x000fe40005000000 */
[--C-:B------:R-:W-:Y:S02]  /*1d10*/  @!P3 LOP3.LUT R6, R6, 0x80000000, R13.reuse, 0xf8, !PT ;  /* 0x800000000606b812 */ /* 0x100fe400078ef80d */
[----:B------:R-:W-:Y:S02]  /*1d20*/  LOP3.LUT R19, R18, 0x800fffff, R13, 0xf8, !PT ;  /* 0x800fffff12137812 */ /* 0x000fe400078ef80d */
[----:B------:R-:W-:Y:S01]  /*1d30*/  @!P3 LOP3.LUT R29, R6, 0x100000, RZ, 0xfc, !PT ;  /* 0x00100000061db812 */ /* 0x000fe200078efcff */
[----:B------:R-:W-:Y:S01]  /*1d40*/  IMAD.MOV.U32 R6, RZ, RZ, R4 ;  /* 0x000000ffff067224 */ /* 0x000fe200078e0004 */
[----:B------:R-:W-:-:S06]  /*1d50*/  MOV R18, R12 ;  /* 0x0000000c00127202 */ /* 0x000fcc0000000f00 */
[----:B------:R-:W-:Y:S02]  /*1d60*/  @!P3 DFMA R18, R18, 2, -R28 ;  /* 0x400000001212b82b */ /* 0x000fe4000000081c */
[----:B0-----:R-:W-:-:S08]  /*1d70*/  DFMA R28, R20, -R14, 1 ;  /* 0x3ff00000141c742b */ /* 0x001fd0000000080e */
[----:B------:R-:W-:Y:S01]  /*1d80*/  DFMA R28, R28, R28, R28 ;  /* 0x0000001c1c1c722b */ /* 0x000fe2000000001c */
[----:B------:R-:W-:-:S04]  /*1d90*/  @!P3 LOP3.LUT R6, R19, 0x7ff00000, RZ, 0xc0, !PT ;  /* 0x7ff000001306b812 */ /* 0x000fc800078ec0ff */
[----:B------:R-:W-:-:S03]  /*1da0*/  IADD3 R8, PT, PT, R6, -0x1, RZ ;  /* 0xffffffff06087810 */ /* 0x000fc60007ffe0ff */
[----:B------:R-:W-:Y:S01]  /*1db0*/  DFMA R20, R20, R28, R20 ;  /* 0x0000001c1414722b */ /* 0x000fe20000000014 */
[----:B------:R-:W-:Y:S01]  /*1dc0*/  ISETP.GT.U32.AND P0, PT, R8, 0x7feffffe, PT ;  /* 0x7feffffe0800780c */ /* 0x000fe20003f04070 */
[----:B------:R-:W-:-:S05]  /*1dd0*/  VIADD R8, R7, 0xffffffff ;  /* 0xffffffff07087836 */ /* 0x000fca0000000000 */
[----:B------:R-:W-:Y:S01]  /*1de0*/  ISETP.GT.U32.OR P0, PT, R8, 0x7feffffe, P0 ;  /* 0x7feffffe0800780c */ /* 0x000fe20000704470 */
[----:B------:R-:W-:-:S08]  /*1df0*/  DFMA R30, R20, -R14, 1 ;  /* 0x3ff00000141e742b */ /* 0x000fd0000000080e */
[----:B------:R-:W-:-:S08]  /*1e00*/  DFMA R30, R20, R30, R20 ;  /* 0x0000001e141e722b */ /* 0x000fd00000000014 */
[----:B------:R-:W-:-:S08]  /*1e10*/  DMUL R28, R30, R18 ;  /* 0x000000121e1c7228 */ /* 0x000fd00000000000 */
[----:B------:R-:W-:-:S08]  /*1e20*/  DFMA R20, R28, -R14, R18 ;  /* 0x8000000e1c14722b */ /* 0x000fd00000000012 */
[----:B------:R-:W-:Y:S01]  /*1e30*/  DFMA R20, R30, R20, R28 ;  /* 0x000000141e14722b */ /* 0x000fe2000000001c */
[----:B------:R-:W-:Y:S10]  /*1e40*/  @P0 BRA `(.L_x_24) ;  /* 0x0000000000700947 */ /* 0x000ff40003800000 */
[----:B------:R-:W-:-:S04]  /*1e50*/  LOP3.LUT R6, R17, 0x7ff00000, RZ, 0xc0, !PT ;  /* 0x7ff0000011067812 */ /* 0x000fc800078ec0ff */
[CC--:B------:R-:W-:Y:S02]  /*1e60*/  VIADDMNMX R7, R4.reuse, -R6.reuse, 0xb9600000, !PT ;  /* 0xb960000004077446 */ /* 0x0c0fe40007800906 */
[----:B------:R-:W-:Y:S02]  /*1e70*/  ISETP.GE.U32.AND P0, PT, R4, R6, PT ;  /* 0x000000060400720c */ /* 0x000fe40003f06070 */
[----:B------:R-:W-:Y:S02]  /*1e80*/  VIMNMX R7, PT, PT, R7, 0x46a00000, PT ;  /* 0x46a0000007077848 */ /* 0x000fe40003fe0100 */
[----:B------:R-:W-:Y:S02]  /*1e90*/  SEL R5, R5, 0x63400000, !P0 ;  /* 0x6340000005057807 */ /* 0x000fe40004000000 */
[----:B------:R-:W-:Y:S02]  /*1ea0*/  MOV R6, RZ ;  /* 0x000000ff00067202 */ /* 0x000fe40000000f00 */
[----:B------:R-:W-:-:S05]  /*1eb0*/  IADD3 R5, PT, PT, -R5, R7, RZ ;  /* 0x0000000705057210 */ /* 0x000fca0007ffe1ff */
[----:B------:R-:W-:-:S06]  /*1ec0*/  VIADD R7, R5, 0x7fe00000 ;  /* 0x7fe0000005077836 */ /* 0x000fcc0000000000 */
[----:B------:R-:W-:-:S10]  /*1ed0*/  DMUL R28, R20, R6 ;  /* 0x00000006141c7228 */ /* 0x000fd40000000000 */
[----:B------:R-:W-:-:S13]  /*1ee0*/  FSETP.GTU.AND P0, PT, |R29|, 1.469367938527859385e-39, PT ;  /* 0x001000001d00780b */ /* 0x000fda0003f0c200 */
[----:B------:R-:W-:Y:S05]  /*1ef0*/  @P0 BRA `(.L_x_25) ;  /* 0x0000000000a40947 */ /* 0x000fea0003800000 */
[----:B------:R-:W-:Y:S01]  /*1f00*/  DFMA R14, R20, -R14, R18 ;  /* 0x8000000e140e722b */ /* 0x000fe20000000012 */
[----:B------:R-:W-:-:S09]  /*1f10*/  IMAD.MOV.U32 R12, RZ, RZ, RZ ;  /* 0x000000ffff0c7224 */ /* 0x000fd200078e00ff */
[C---:B------:R-:W-:Y:S02]  /*1f20*/  FSETP.NEU.AND P0, PT, R15.reuse, RZ, PT ;  /* 0x000000ff0f00720b */ /* 0x040fe40003f0d000 */
[----:B------:R-:W-:-:S04]  /*1f30*/  LOP3.LUT R16, R15, 0x80000000, R17, 0x48, !PT ;  /* 0x800000000f107812 */ /* 0x000fc800078e4811 */
[----:B------:R-:W-:-:S07]  /*1f40*/  LOP3.LUT R13, R16, R7, RZ, 0xfc, !PT ;  /* 0x00000007100d7212 */ /* 0x000fce00078efcff */
[----:B------:R-:W-:Y:S05]  /*1f50*/  @!P0 BRA `(.L_x_25) ;  /* 0x00000000008c8947 */ /* 0x000fea0003800000 */
[C---:B------:R-:W-:Y:S01]  /*1f60*/  IADD3 R7, PT, PT, -R5.reuse, RZ, RZ ;  /* 0x000000ff05077210 */ /* 0x040fe20007ffe1ff */
[----:B------:R-:W-:Y:S01]  /*1f70*/  IMAD.MOV.U32 R6, RZ, RZ, RZ ;  /* 0x000000ffff067224 */ /* 0x000fe200078e00ff */
[----:B------:R-:W-:-:S05]  /*1f80*/  IADD3 R5, PT, PT, -R5, -0x43300000, RZ ;  /* 0xbcd0000005057810 */ /* 0x000fca0007ffe1ff */
[----:B------:R-:W-:Y:S02]  /*1f90*/  DFMA R6, R28, -R6, R20 ;  /* 0x800000061c06722b */ /* 0x000fe40000000014 */
[----:B------:R-:W-:-:S08]  /*1fa0*/  DMUL.RP R20, R20, R12 ;  /* 0x0000000c14147228 */ /* 0x000fd00000008000 */
[----:B------:R-:W-:Y:S02]  /*1fb0*/  FSETP.NEU.AND P0, PT, |R7|, R5, PT ;  /* 0x000000050700720b */ /* 0x000fe40003f0d200 */
[----:B------:R-:W-:Y:S02]  /*1fc0*/  LOP3.LUT R16, R21, R16, RZ, 0x3c, !PT ;  /* 0x0000001015107212 */ /* 0x000fe400078e3cff */
[----:B------:R-:W-:Y:S02]  /*1fd0*/  FSEL R28, R20, R28, !P0 ;  /* 0x0000001c141c7208 */ /* 0x000fe40004000000 */
[----:B------:R-:W-:-:S04]  /*1fe0*/  FSEL R16, R16, R29, !P0 ;  /* 0x0000001d10107208 */ /* 0x000fc80004000000 */
[----:B------:R-:W-:Y:S01]  /*1ff0*/  MOV R29, R16 ;  /* 0x00000010001d7202 */ /* 0x000fe20000000f00 */
[----:B------:R-:W-:Y:S06]  /*2000*/  BRA `(.L_x_25) ;  /* 0x0000000000607947 */ /* 0x000fec0003800000 */
.L_x_24:
[----:B------:R-:W-:-:S14]  /*2010*/  DSETP.NAN.AND P0, PT, R12, R12, PT ;  /* 0x0000000c0c00722a */ /* 0x000fdc0003f08000 */
[----:B------:R-:W-:Y:S05]  /*2020*/  @P0 BRA `(.L_x_26) ;  /* 0x00000000004c0947 */ /* 0x000fea0003800000 */
[----:B------:R-:W-:-:S14]  /*2030*/  DSETP.NAN.AND P0, PT, R16, R16, PT ;  /* 0x000000101000722a */ /* 0x000fdc0003f08000 */
[----:B------:R-:W-:Y:S05]  /*2040*/  @P0 BRA `(.L_x_27) ;  /* 0x0000000000340947 */ /* 0x000fea0003800000 */
[----:B------:R-:W-:Y:S01]  /*2050*/  ISETP.NE.AND P0, PT, R6, R7, PT ;  /* 0x000000070600720c */ /* 0x000fe20003f05270 */
[----:B------:R-:W-:Y:S01]  /*2060*/  IMAD.MOV.U32 R28, RZ, RZ, 0x0 ;  /* 0x00000000ff1c7424 */ /* 0x000fe200078e00ff */
[----:B------:R-:W-:-:S11]  /*2070*/  MOV R29, 0xfff80000 ;  /* 0xfff80000001d7802 */ /* 0x000fd60000000f00 */
[----:B------:R-:W-:Y:S05]  /*2080*/  @!P0 BRA `(.L_x_25) ;  /* 0x0000000000408947 */ /* 0x000fea0003800000 */
[----:B------:R-:W-:Y:S02]  /*2090*/  ISETP.NE.AND P0, PT, R6, 0x7ff00000, PT ;  /* 0x7ff000000600780c */ /* 0x000fe40003f05270 */
[----:B------:R-:W-:Y:S02]  /*20a0*/  LOP3.LUT R12, R13, 0x80000000, R17, 0x48, !PT ;  /* 0x800000000d0c7812 */ /* 0x000fe400078e4811 */
[----:B------:R-:W-:-:S13]  /*20b0*/  ISETP.EQ.OR P0, PT, R7, RZ, !P0 ;  /* 0x000000ff0700720c */ /* 0x000fda0004702670 */
[----:B------:R-:W-:Y:S01]  /*20c0*/  @P0 LOP3.LUT R4, R12, 0x7ff00000, RZ, 0xfc, !PT ;  /* 0x7ff000000c040812 */ /* 0x000fe200078efcff */
[----:B------:R-:W-:Y:S01]  /*20d0*/  @!P0 IMAD.MOV.U32 R28, RZ, RZ, RZ ;  /* 0x000000ffff1c8224 */ /* 0x000fe200078e00ff */
[----:B------:R-:W-:Y:S01]  /*20e0*/  @!P0 MOV R29, R12 ;  /* 0x0000000c001d8202 */ /* 0x000fe20000000f00 */
[----:B------:R-:W-:Y:S01]  /*20f0*/  @P0 IMAD.MOV.U32 R28, RZ, RZ, RZ ;  /* 0x000000ffff1c0224 */ /* 0x000fe200078e00ff */
[----:B------:R-:W-:Y:S01]  /*2100*/  @P0 MOV R29, R4 ;  /* 0x00000004001d0202 */ /* 0x000fe20000000f00 */
[----:B------:R-:W-:Y:S06]  /*2110*/  BRA `(.L_x_25) ;  /* 0x00000000001c7947 */ /* 0x000fec0003800000 */
.L_x_27:
[----:B------:R-:W-:-:S05]  /*2120*/  LOP3.LUT R28, R17, 0x80000, RZ, 0xfc, !PT ;  /* 0x00080000111c7812 */ /* 0x000fca00078efcff */
[----:B------:R-:W-:Y:S01]  /*2130*/  IMAD.MOV.U32 R29, RZ, RZ, R28 ;  /* 0x000000ffff1d7224 */ /* 0x000fe200078e001c */
[----:B------:R-:W-:Y:S01]  /*2140*/  MOV R28, R16 ;  /* 0x00000010001c7202 */ /* 0x000fe20000000f00 */
[----:B------:R-:W-:Y:S06]  /*2150*/  BRA `(.L_x_25) ;  /* 0x00000000000c7947 */ /* 0x000fec0003800000 */
.L_x_26:
[----:B------:R-:W-:-:S05]  /*2160*/  LOP3.LUT R28, R13, 0x80000, RZ, 0xfc, !PT ;  /* 0x000800000d1c7812 */ /* 0x000fca00078efcff */
[----:B------:R-:W-:Y:S01]  /*2170*/  IMAD.MOV.U32 R29, RZ, RZ, R28 ;  /* 0x000000ffff1d7224 */ /* 0x000fe200078e001c */
[----:B------:R-:W-:-:S07]  /*2180*/  MOV R28, R12 ;  /* 0x0000000c001c7202 */ /* 0x000fce0000000f00 */
.L_x_25:
[----:B------:R-:W-:Y:S05]  /*2190*/  BSYNC.RECONVERGENT B2 ;  /* 0x0000000000027941 */ /* 0x000fea0003800200 */
.L_x_23:
[----:B------:R-:W-:Y:S02]  /*21a0*/  HFMA2 R7, -RZ, RZ, 0, 0 ;  /* 0x00000000ff077431 */ /* 0x000fe400000001ff */
[----:B------:R-:W-:Y:S01]  /*21b0*/  IMAD.MOV.U32 R6, RZ, RZ, R3 ;  /* 0x000000ffff067224 */ /* 0x000fe200078e0003 */
[----:B------:R-:W-:Y:S01]  /*21c0*/  MOV R5, R29 ;  /* 0x0000001d00057202 */ /* 0x000fe20000000f00 */
[----:B------:R-:W-:Y:S02]  /*21d0*/  IMAD.MOV.U32 R4, RZ, RZ, R28 ;  /* 0x000000ffff047224 */ /* 0x000fe400078e001c */
[----:B------:R-:W-:Y:S05]  /*21e0*/  RET.REL.NODEC R6 `(_Z9gaussPar1PPdiS_S_i) ;  /* 0xffffffdc06847950 */ /* 0x000fea0003c3ffff */
.L_x_28:
[----:B------:R-:W-:-:S00]  /*21f0*/  BRA `(.L_x_28) ;  /* 0xfffffffc00fc7947 */ /* 0x000fc0000383ffff */
[----:B------:R-:W-:-:S00]  /*2200*/  NOP ;  /* 0x0000000000007918 */ /* 0x000fc00000000000 */
[----:B------:R-:W-:-:S00]  /*2210*/  NOP ;  /* 0x0000000000007918 */ /* 0x000fc00000000000 */
[----:B------:R-:W-:-:S00]  /*2220*/  NOP ;  /* 0x0000000000007918 */ /* 0x000fc00000000000 */
[----:B------:R-:W-:-:S00]  /*2230*/  NOP ;  /* 0x0000000000007918 */ /* 0x000fc00000000000 */
[----:B------:R-:W-:-:S00]  /*2240*/  NOP ;  /* 0x0000000000007918 */ /* 0x000fc00000000000 */
[----:B------:R-:W-:-:S00]  /*2250*/  NOP ;  /* 0x0000000000007918 */ /* 0x000fc00000000000 */
[----:B------:R-:W-:-:S00]  /*2260*/  NOP ;  /* 0x0000000000007918 */ /* 0x000fc00000000000 */
[----:B------:R-:W-:-:S00]  /*2270*/  NOP ;  /* 0x0000000000007918 */ /* 0x000fc00000000000 */
.L_x_29:


//--------------------- .nv.shared.reserved.0     --------------------------
	.section	.nv.shared.reserved.0,"aw",@nobits
	.weak		__nv_reservedSMEM_offset_0_alias
	.size		__nv_reservedSMEM_offset_0_alias, 0, 64
	.other		__nv_reservedSMEM_offset_0_alias,@"STO_CUDA_RESERVED_SHARED STV_DEFAULT"
__nv_reservedSMEM_offset_0_alias:
	.zero		0
	.zero		64


//--------------------- .nv.constant0._Z9gaussPar1PPdiS_S_i --------------------------
	.section	.nv.constant0._Z9gaussPar1PPdiS_S_i,"a",@progbits
	.sectionflags	@""
	.align	4
.nv.constant0._Z9gaussPar1PPdiS_S_i:
	.zero		932


//--------------------- SYMBOLS --------------------------

	.type		.nv.reservedSmem.offset0,@object
	.size		.nv.reservedSmem.offset0,0x4
